//
// Generated by NVIDIA NVVM Compiler
//
// Compiler Build ID: CL-36424714
// Cuda compilation tools, release 13.0, V13.0.88
// Based on NVVM 20.0.0
//

.version 9.0
.target sm_100
.address_size 64

	// .globl	_Z19MatrixMulCudaSharedPiS_S_i
// _ZZ19MatrixMulCudaSharedPiS_S_iE3s_a has been demoted
// _ZZ19MatrixMulCudaSharedPiS_S_iE3s_b has been demoted

.visible .entry _Z19MatrixMulCudaSharedPiS_S_i(
	.param .u64 .ptr .align 1 _Z19MatrixMulCudaSharedPiS_S_i_param_0,
	.param .u64 .ptr .align 1 _Z19MatrixMulCudaSharedPiS_S_i_param_1,
	.param .u64 .ptr .align 1 _Z19MatrixMulCudaSharedPiS_S_i_param_2,
	.param .u32 _Z19MatrixMulCudaSharedPiS_S_i_param_3
)
{
	.reg .pred 	%p<8>;
	.reg .b32 	%r<452>;
	.reg .b64 	%rd<40>;
	// demoted variable
	.shared .align 4 .b8 _ZZ19MatrixMulCudaSharedPiS_S_iE3s_a[1024];
	// demoted variable
	.shared .align 4 .b8 _ZZ19MatrixMulCudaSharedPiS_S_iE3s_b[1024];
	ld.param.u32 	%r35, [_Z19MatrixMulCudaSharedPiS_S_i_param_3];
	mov.u32 	%r37, %ntid.x;
	mov.u32 	%r38, %ctaid.x;
	mov.u32 	%r39, %tid.x;
	mad.lo.s32 	%r1, %r37, %r38, %r39;
	mov.u32 	%r40, %ntid.y;
	mov.u32 	%r41, %ctaid.y;
	mov.u32 	%r42, %tid.y;
	mad.lo.s32 	%r2, %r40, %r41, %r42;
	mad.lo.s32 	%r3, %r35, %r2, %r1;
	shr.s32 	%r43, %r35, 31;
	shr.u32 	%r44, %r43, 28;
	add.s32 	%r45, %r35, %r44;
	shr.s32 	%r4, %r45, 4;
	setp.lt.s32 	%p1, %r35, 16;
	mov.b32 	%r451, 0;
	@%p1 bra 	$L__BB0_9;
	add.s32 	%r48, %r4, -1;
	setp.lt.u32 	%p2, %r48, 3;
	mov.b32 	%r449, 0;
	mov.u32 	%r451, %r449;
	@%p2 bra 	$L__BB0_4;
	and.b32  	%r449, %r4, 134217724;
	neg.s32 	%r443, %r449;
	add.s32 	%r51, %r2, 48;
	mad.lo.s32 	%r441, %r35, %r51, %r1;
	add.s32 	%r52, %r2, 32;
	mad.lo.s32 	%r440, %r35, %r52, %r1;
	add.s32 	%r53, %r2, 16;
	mad.lo.s32 	%r439, %r35, %r53, %r1;
	mov.b32 	%r451, 0;
	mov.u32 	%r438, %r3;
	mov.u32 	%r442, %r3;
$L__BB0_3:
	.pragma "nounroll";
	ld.param.u64 	%rd36, [_Z19MatrixMulCudaSharedPiS_S_i_param_1];
	ld.param.u64 	%rd33, [_Z19MatrixMulCudaSharedPiS_S_i_param_0];
	cvta.to.global.u64 	%rd4, %rd33;
	mul.wide.s32 	%rd5, %r442, 4;
	add.s64 	%rd6, %rd4, %rd5;
	ld.global.u32 	%r54, [%rd6];
	shl.b32 	%r55, %r2, 6;
	mov.u32 	%r56, _ZZ19MatrixMulCudaSharedPiS_S_iE3s_a;
	add.s32 	%r57, %r56, %r55;
	shl.b32 	%r58, %r1, 2;
	add.s32 	%r59, %r57, %r58;
	st.shared.u32 	[%r59], %r54;
	cvta.to.global.u64 	%rd7, %rd36;
	mul.wide.s32 	%rd8, %r438, 4;
	add.s64 	%rd9, %rd7, %rd8;
	ld.global.u32 	%r60, [%rd9];
	mov.u32 	%r61, _ZZ19MatrixMulCudaSharedPiS_S_iE3s_b;
	add.s32 	%r62, %r61, %r58;
	add.s32 	%r63, %r62, %r55;
	st.shared.u32 	[%r63], %r60;
	bar.sync 	0;
	ld.shared.u32 	%r64, [%r57];
	ld.shared.u32 	%r65, [%r62];
	mad.lo.s32 	%r66, %r65, %r64, %r451;
	ld.shared.u32 	%r67, [%r57+4];
	ld.shared.u32 	%r68, [%r62+64];
	mad.lo.s32 	%r69, %r68, %r67, %r66;
	ld.shared.u32 	%r70, [%r57+8];
	ld.shared.u32 	%r71, [%r62+128];
	mad.lo.s32 	%r72, %r71, %r70, %r69;
	ld.shared.u32 	%r73, [%r57+12];
	ld.shared.u32 	%r74, [%r62+192];
	mad.lo.s32 	%r75, %r74, %r73, %r72;
	ld.shared.u32 	%r76, [%r57+16];
	ld.shared.u32 	%r77, [%r62+256];
	mad.lo.s32 	%r78, %r77, %r76, %r75;
	ld.shared.u32 	%r79, [%r57+20];
	ld.shared.u32 	%r80, [%r62+320];
	mad.lo.s32 	%r81, %r80, %r79, %r78;
	ld.shared.u32 	%r82, [%r57+24];
	ld.shared.u32 	%r83, [%r62+384];
	mad.lo.s32 	%r84, %r83, %r82, %r81;
	ld.shared.u32 	%r85, [%r57+28];
	ld.shared.u32 	%r86, [%r62+448];
	mad.lo.s32 	%r87, %r86, %r85, %r84;
	ld.shared.u32 	%r88, [%r57+32];
	ld.shared.u32 	%r89, [%r62+512];
	mad.lo.s32 	%r90, %r89, %r88, %r87;
	ld.shared.u32 	%r91, [%r57+36];
	ld.shared.u32 	%r92, [%r62+576];
	mad.lo.s32 	%r93, %r92, %r91, %r90;
	ld.shared.u32 	%r94, [%r57+40];
	ld.shared.u32 	%r95, [%r62+640];
	mad.lo.s32 	%r96, %r95, %r94, %r93;
	ld.shared.u32 	%r97, [%r57+44];
	ld.shared.u32 	%r98, [%r62+704];
	mad.lo.s32 	%r99, %r98, %r97, %r96;
	ld.shared.u32 	%r100, [%r57+48];
	ld.shared.u32 	%r101, [%r62+768];
	mad.lo.s32 	%r102, %r101, %r100, %r99;
	ld.shared.u32 	%r103, [%r57+52];
	ld.shared.u32 	%r104, [%r62+832];
	mad.lo.s32 	%r105, %r104, %r103, %r102;
	ld.shared.u32 	%r106, [%r57+56];
	ld.shared.u32 	%r107, [%r62+896];
	mad.lo.s32 	%r108, %r107, %r106, %r105;
	ld.shared.u32 	%r109, [%r57+60];
	ld.shared.u32 	%r110, [%r62+960];
	mad.lo.s32 	%r111, %r110, %r109, %r108;
	bar.sync 	0;
	ld.global.u32 	%r112, [%rd6+64];
	st.shared.u32 	[%r59], %r112;
	mul.wide.s32 	%rd10, %r439, 4;
	add.s64 	%rd11, %rd7, %rd10;
	ld.global.u32 	%r113, [%rd11];
	st.shared.u32 	[%r63], %r113;
	bar.sync 	0;
	ld.shared.u32 	%r114, [%r57];
	ld.shared.u32 	%r115, [%r62];
	mad.lo.s32 	%r116, %r115, %r114, %r111;
	ld.shared.u32 	%r117, [%r57+4];
	ld.shared.u32 	%r118, [%r62+64];
	mad.lo.s32 	%r119, %r118, %r117, %r116;
	ld.shared.u32 	%r120, [%r57+8];
	ld.shared.u32 	%r121, [%r62+128];
	mad.lo.s32 	%r122, %r121, %r120, %r119;
	ld.shared.u32 	%r123, [%r57+12];
	ld.shared.u32 	%r124, [%r62+192];
	mad.lo.s32 	%r125, %r124, %r123, %r122;
	ld.shared.u32 	%r126, [%r57+16];
	ld.shared.u32 	%r127, [%r62+256];
	mad.lo.s32 	%r128, %r127, %r126, %r125;
	ld.shared.u32 	%r129, [%r57+20];
	ld.shared.u32 	%r130, [%r62+320];
	mad.lo.s32 	%r131, %r130, %r129, %r128;
	ld.shared.u32 	%r132, [%r57+24];
	ld.shared.u32 	%r133, [%r62+384];
	mad.lo.s32 	%r134, %r133, %r132, %r131;
	ld.shared.u32 	%r135, [%r57+28];
	ld.shared.u32 	%r136, [%r62+448];
	mad.lo.s32 	%r137, %r136, %r135, %r134;
	ld.shared.u32 	%r138, [%r57+32];
	ld.shared.u32 	%r139, [%r62+512];
	mad.lo.s32 	%r140, %r139, %r138, %r137;
	ld.shared.u32 	%r141, [%r57+36];
	ld.shared.u32 	%r142, [%r62+576];
	mad.lo.s32 	%r143, %r142, %r141, %r140;
	ld.shared.u32 	%r144, [%r57+40];
	ld.shared.u32 	%r145, [%r62+640];
	mad.lo.s32 	%r146, %r145, %r144, %r143;
	ld.shared.u32 	%r147, [%r57+44];
	ld.shared.u32 	%r148, [%r62+704];
	mad.lo.s32 	%r149, %r148, %r147, %r146;
	ld.shared.u32 	%r150, [%r57+48];
	ld.shared.u32 	%r151, [%r62+768];
	mad.lo.s32 	%r152, %r151, %r150, %r149;
	ld.shared.u32 	%r153, [%r57+52];
	ld.shared.u32 	%r154, [%r62+832];
	mad.lo.s32 	%r155, %r154, %r153, %r152;
	ld.shared.u32 	%r156, [%r57+56];
	ld.shared.u32 	%r157, [%r62+896];
	mad.lo.s32 	%r158, %r157, %r156, %r155;
	ld.shared.u32 	%r159, [%r57+60];
	ld.shared.u32 	%r160, [%r62+960];
	mad.lo.s32 	%r161, %r160, %r159, %r158;
	bar.sync 	0;
	ld.global.u32 	%r162, [%rd6+128];
	st.shared.u32 	[%r59], %r162;
	mul.wide.s32 	%rd12, %r440, 4;
	add.s64 	%rd13, %rd7, %rd12;
	ld.global.u32 	%r163, [%rd13];
	st.shared.u32 	[%r63], %r163;
	bar.sync 	0;
	ld.shared.u32 	%r164, [%r57];
	ld.shared.u32 	%r165, [%r62];
	mad.lo.s32 	%r166, %r165, %r164, %r161;
	ld.shared.u32 	%r167, [%r57+4];
	ld.shared.u32 	%r168, [%r62+64];
	mad.lo.s32 	%r169, %r168, %r167, %r166;
	ld.shared.u32 	%r170, [%r57+8];
	ld.shared.u32 	%r171, [%r62+128];
	mad.lo.s32 	%r172, %r171, %r170, %r169;
	ld.shared.u32 	%r173, [%r57+12];
	ld.shared.u32 	%r174, [%r62+192];
	mad.lo.s32 	%r175, %r174, %r173, %r172;
	ld.shared.u32 	%r176, [%r57+16];
	ld.shared.u32 	%r177, [%r62+256];
	mad.lo.s32 	%r178, %r177, %r176, %r175;
	ld.shared.u32 	%r179, [%r57+20];
	ld.shared.u32 	%r180, [%r62+320];
	mad.lo.s32 	%r181, %r180, %r179, %r178;
	ld.shared.u32 	%r182, [%r57+24];
	ld.shared.u32 	%r183, [%r62+384];
	mad.lo.s32 	%r184, %r183, %r182, %r181;
	ld.shared.u32 	%r185, [%r57+28];
	ld.shared.u32 	%r186, [%r62+448];
	mad.lo.s32 	%r187, %r186, %r185, %r184;
	ld.shared.u32 	%r188, [%r57+32];
	ld.shared.u32 	%r189, [%r62+512];
	mad.lo.s32 	%r190, %r189, %r188, %r187;
	ld.shared.u32 	%r191, [%r57+36];
	ld.shared.u32 	%r192, [%r62+576];
	mad.lo.s32 	%r193, %r192, %r191, %r190;
	ld.shared.u32 	%r194, [%r57+40];
	ld.shared.u32 	%r195, [%r62+640];
	mad.lo.s32 	%r196, %r195, %r194, %r193;
	ld.shared.u32 	%r197, [%r57+44];
	ld.shared.u32 	%r198, [%r62+704];
	mad.lo.s32 	%r199, %r198, %r197, %r196;
	ld.shared.u32 	%r200, [%r57+48];
	ld.shared.u32 	%r201, [%r62+768];
	mad.lo.s32 	%r202, %r201, %r200, %r199;
	ld.shared.u32 	%r203, [%r57+52];
	ld.shared.u32 	%r204, [%r62+832];
	mad.lo.s32 	%r205, %r204, %r203, %r202;
	ld.shared.u32 	%r206, [%r57+56];
	ld.shared.u32 	%r207, [%r62+896];
	mad.lo.s32 	%r208, %r207, %r206, %r205;
	ld.shared.u32 	%r209, [%r57+60];
	ld.shared.u32 	%r210, [%r62+960];
	mad.lo.s32 	%r211, %r210, %r209, %r208;
	bar.sync 	0;
	ld.global.u32 	%r212, [%rd6+192];
	st.shared.u32 	[%r59], %r212;
	mul.wide.s32 	%rd14, %r441, 4;
	add.s64 	%rd15, %rd7, %rd14;
	ld.global.u32 	%r213, [%rd15];
	st.shared.u32 	[%r63], %r213;
	bar.sync 	0;
	ld.shared.u32 	%r214, [%r57];
	ld.shared.u32 	%r215, [%r62];
	mad.lo.s32 	%r216, %r215, %r214, %r211;
	ld.shared.u32 	%r217, [%r57+4];
	ld.shared.u32 	%r218, [%r62+64];
	mad.lo.s32 	%r219, %r218, %r217, %r216;
	ld.shared.u32 	%r220, [%r57+8];
	ld.shared.u32 	%r221, [%r62+128];
	mad.lo.s32 	%r222, %r221, %r220, %r219;
	ld.shared.u32 	%r223, [%r57+12];
	ld.shared.u32 	%r224, [%r62+192];
	mad.lo.s32 	%r225, %r224, %r223, %r222;
	ld.shared.u32 	%r226, [%r57+16];
	ld.shared.u32 	%r227, [%r62+256];
	mad.lo.s32 	%r228, %r227, %r226, %r225;
	ld.shared.u32 	%r229, [%r57+20];
	ld.shared.u32 	%r230, [%r62+320];
	mad.lo.s32 	%r231, %r230, %r229, %r228;
	ld.shared.u32 	%r232, [%r57+24];
	ld.shared.u32 	%r233, [%r62+384];
	mad.lo.s32 	%r234, %r233, %r232, %r231;
	ld.shared.u32 	%r235, [%r57+28];
	ld.shared.u32 	%r236, [%r62+448];
	mad.lo.s32 	%r237, %r236, %r235, %r234;
	ld.shared.u32 	%r238, [%r57+32];
	ld.shared.u32 	%r239, [%r62+512];
	mad.lo.s32 	%r240, %r239, %r238, %r237;
	ld.shared.u32 	%r241, [%r57+36];
	ld.shared.u32 	%r242, [%r62+576];
	mad.lo.s32 	%r243, %r242, %r241, %r240;
	ld.shared.u32 	%r244, [%r57+40];
	ld.shared.u32 	%r245, [%r62+640];
	mad.lo.s32 	%r246, %r245, %r244, %r243;
	ld.shared.u32 	%r247, [%r57+44];
	ld.shared.u32 	%r248, [%r62+704];
	mad.lo.s32 	%r249, %r248, %r247, %r246;
	ld.shared.u32 	%r250, [%r57+48];
	ld.shared.u32 	%r251, [%r62+768];
	mad.lo.s32 	%r252, %r251, %r250, %r249;
	ld.shared.u32 	%r253, [%r57+52];
	ld.shared.u32 	%r254, [%r62+832];
	mad.lo.s32 	%r255, %r254, %r253, %r252;
	ld.shared.u32 	%r256, [%r57+56];
	ld.shared.u32 	%r257, [%r62+896];
	mad.lo.s32 	%r258, %r257, %r256, %r255;
	ld.shared.u32 	%r259, [%r57+60];
	ld.shared.u32 	%r260, [%r62+960];
	mad.lo.s32 	%r451, %r260, %r259, %r258;
	bar.sync 	0;
	add.s32 	%r443, %r443, 4;
	add.s32 	%r442, %r442, 64;
	shl.b32 	%r261, %r35, 6;
	add.s32 	%r441, %r441, %r261;
	add.s32 	%r440, %r440, %r261;
	add.s32 	%r439, %r439, %r261;
	add.s32 	%r438, %r438, %r261;
	setp.ne.s32 	%p3, %r443, 0;
	@%p3 bra 	$L__BB0_3;
$L__BB0_4:
	and.b32  	%r27, %r4, 3;
	setp.eq.s32 	%p4, %r27, 0;
	@%p4 bra 	$L__BB0_9;
	setp.eq.s32 	%p5, %r27, 1;
	@%p5 bra 	$L__BB0_7;
	ld.param.u64 	%rd37, [_Z19MatrixMulCudaSharedPiS_S_i_param_1];
	ld.param.u64 	%rd34, [_Z19MatrixMulCudaSharedPiS_S_i_param_0];
	shl.b32 	%r263, %r449, 4;
	add.s32 	%r264, %r3, %r263;
	cvta.to.global.u64 	%rd16, %rd34;
	mul.wide.s32 	%rd17, %r264, 4;
	add.s64 	%rd18, %rd16, %rd17;
	ld.global.u32 	%r265, [%rd18];
	shl.b32 	%r266, %r2, 6;
	mov.u32 	%r267, _ZZ19MatrixMulCudaSharedPiS_S_iE3s_a;
	add.s32 	%r268, %r267, %r266;
	shl.b32 	%r269, %r1, 2;
	add.s32 	%r270, %r268, %r269;
	st.shared.u32 	[%r270], %r265;
	add.s32 	%r271, %r263, %r2;
	mad.lo.s32 	%r272, %r271, %r35, %r1;
	cvta.to.global.u64 	%rd19, %rd37;
	mul.wide.s32 	%rd20, %r272, 4;
	add.s64 	%rd21, %rd19, %rd20;
	ld.global.u32 	%r273, [%rd21];
	mov.u32 	%r274, _ZZ19MatrixMulCudaSharedPiS_S_iE3s_b;
	add.s32 	%r275, %r274, %r269;
	add.s32 	%r276, %r275, %r266;
	st.shared.u32 	[%r276], %r273;
	bar.sync 	0;
	ld.shared.u32 	%r277, [%r268];
	ld.shared.u32 	%r278, [%r275];
	mad.lo.s32 	%r279, %r278, %r277, %r451;
	ld.shared.u32 	%r280, [%r268+4];
	ld.shared.u32 	%r281, [%r275+64];
	mad.lo.s32 	%r282, %r281, %r280, %r279;
	ld.shared.u32 	%r283, [%r268+8];
	ld.shared.u32 	%r284, [%r275+128];
	mad.lo.s32 	%r285, %r284, %r283, %r282;
	ld.shared.u32 	%r286, [%r268+12];
	ld.shared.u32 	%r287, [%r275+192];
	mad.lo.s32 	%r288, %r287, %r286, %r285;
	ld.shared.u32 	%r289, [%r268+16];
	ld.shared.u32 	%r290, [%r275+256];
	mad.lo.s32 	%r291, %r290, %r289, %r288;
	ld.shared.u32 	%r292, [%r268+20];
	ld.shared.u32 	%r293, [%r275+320];
	mad.lo.s32 	%r294, %r293, %r292, %r291;
	ld.shared.u32 	%r295, [%r268+24];
	ld.shared.u32 	%r296, [%r275+384];
	mad.lo.s32 	%r297, %r296, %r295, %r294;
	ld.shared.u32 	%r298, [%r268+28];
	ld.shared.u32 	%r299, [%r275+448];
	mad.lo.s32 	%r300, %r299, %r298, %r297;
	ld.shared.u32 	%r301, [%r268+32];
	ld.shared.u32 	%r302, [%r275+512];
	mad.lo.s32 	%r303, %r302, %r301, %r300;
	ld.shared.u32 	%r304, [%r268+36];
	ld.shared.u32 	%r305, [%r275+576];
	mad.lo.s32 	%r306, %r305, %r304, %r303;
	ld.shared.u32 	%r307, [%r268+40];
	ld.shared.u32 	%r308, [%r275+640];
	mad.lo.s32 	%r309, %r308, %r307, %r306;
	ld.shared.u32 	%r310, [%r268+44];
	ld.shared.u32 	%r311, [%r275+704];
	mad.lo.s32 	%r312, %r311, %r310, %r309;
	ld.shared.u32 	%r313, [%r268+48];
	ld.shared.u32 	%r314, [%r275+768];
	mad.lo.s32 	%r315, %r314, %r313, %r312;
	ld.shared.u32 	%r316, [%r268+52];
	ld.shared.u32 	%r317, [%r275+832];
	mad.lo.s32 	%r318, %r317, %r316, %r315;
	ld.shared.u32 	%r319, [%r268+56];
	ld.shared.u32 	%r320, [%r275+896];
	mad.lo.s32 	%r321, %r320, %r319, %r318;
	ld.shared.u32 	%r322, [%r268+60];
	ld.shared.u32 	%r323, [%r275+960];
	mad.lo.s32 	%r324, %r323, %r322, %r321;
	bar.sync 	0;
	ld.global.u32 	%r325, [%rd18+64];
	st.shared.u32 	[%r270], %r325;
	add.s32 	%r326, %r271, 16;
	mad.lo.s32 	%r327, %r326, %r35, %r1;
	mul.wide.s32 	%rd22, %r327, 4;
	add.s64 	%rd23, %rd19, %rd22;
	ld.global.u32 	%r328, [%rd23];
	st.shared.u32 	[%r276], %r328;
	bar.sync 	0;
	ld.shared.u32 	%r329, [%r268];
	ld.shared.u32 	%r330, [%r275];
	mad.lo.s32 	%r331, %r330, %r329, %r324;
	ld.shared.u32 	%r332, [%r268+4];
	ld.shared.u32 	%r333, [%r275+64];
	mad.lo.s32 	%r334, %r333, %r332, %r331;
	ld.shared.u32 	%r335, [%r268+8];
	ld.shared.u32 	%r336, [%r275+128];
	mad.lo.s32 	%r337, %r336, %r335, %r334;
	ld.shared.u32 	%r338, [%r268+12];
	ld.shared.u32 	%r339, [%r275+192];
	mad.lo.s32 	%r340, %r339, %r338, %r337;
	ld.shared.u32 	%r341, [%r268+16];
	ld.shared.u32 	%r342, [%r275+256];
	mad.lo.s32 	%r343, %r342, %r341, %r340;
	ld.shared.u32 	%r344, [%r268+20];
	ld.shared.u32 	%r345, [%r275+320];
	mad.lo.s32 	%r346, %r345, %r344, %r343;
	ld.shared.u32 	%r347, [%r268+24];
	ld.shared.u32 	%r348, [%r275+384];
	mad.lo.s32 	%r349, %r348, %r347, %r346;
	ld.shared.u32 	%r350, [%r268+28];
	ld.shared.u32 	%r351, [%r275+448];
	mad.lo.s32 	%r352, %r351, %r350, %r349;
	ld.shared.u32 	%r353, [%r268+32];
	ld.shared.u32 	%r354, [%r275+512];
	mad.lo.s32 	%r355, %r354, %r353, %r352;
	ld.shared.u32 	%r356, [%r268+36];
	ld.shared.u32 	%r357, [%r275+576];
	mad.lo.s32 	%r358, %r357, %r356, %r355;
	ld.shared.u32 	%r359, [%r268+40];
	ld.shared.u32 	%r360, [%r275+640];
	mad.lo.s32 	%r361, %r360, %r359, %r358;
	ld.shared.u32 	%r362, [%r268+44];
	ld.shared.u32 	%r363, [%r275+704];
	mad.lo.s32 	%r364, %r363, %r362, %r361;
	ld.shared.u32 	%r365, [%r268+48];
	ld.shared.u32 	%r366, [%r275+768];
	mad.lo.s32 	%r367, %r366, %r365, %r364;
	ld.shared.u32 	%r368, [%r268+52];
	ld.shared.u32 	%r369, [%r275+832];
	mad.lo.s32 	%r370, %r369, %r368, %r367;
	ld.shared.u32 	%r371, [%r268+56];
	ld.shared.u32 	%r372, [%r275+896];
	mad.lo.s32 	%r373, %r372, %r371, %r370;
	ld.shared.u32 	%r374, [%r268+60];
	ld.shared.u32 	%r375, [%r275+960];
	mad.lo.s32 	%r451, %r375, %r374, %r373;
	bar.sync 	0;
	add.s32 	%r449, %r449, 2;
$L__BB0_7:
	and.b32  	%r376, %r4, 1;
	setp.eq.b32 	%p6, %r376, 1;
	not.pred 	%p7, %p6;
	@%p7 bra 	$L__BB0_9;
	ld.param.u64 	%rd38, [_Z19MatrixMulCudaSharedPiS_S_i_param_1];
	ld.param.u64 	%rd35, [_Z19MatrixMulCudaSharedPiS_S_i_param_0];
	shl.b32 	%r377, %r449, 4;
	add.s32 	%r378, %r3, %r377;
	cvta.to.global.u64 	%rd24, %rd35;
	mul.wide.s32 	%rd25, %r378, 4;
	add.s64 	%rd26, %rd24, %rd25;
	ld.global.u32 	%r379, [%rd26];
	shl.b32 	%r380, %r2, 6;
	mov.u32 	%r381, _ZZ19MatrixMulCudaSharedPiS_S_iE3s_a;
	add.s32 	%r382, %r381, %r380;
	shl.b32 	%r383, %r1, 2;
	add.s32 	%r384, %r382, %r383;
	st.shared.u32 	[%r384], %r379;
	add.s32 	%r385, %r377, %r2;
	mad.lo.s32 	%r386, %r385, %r35, %r1;
	cvta.to.global.u64 	%rd27, %rd38;
	mul.wide.s32 	%rd28, %r386, 4;
	add.s64 	%rd29, %rd27, %rd28;
	ld.global.u32 	%r387, [%rd29];
	mov.u32 	%r388, _ZZ19MatrixMulCudaSharedPiS_S_iE3s_b;
	add.s32 	%r389, %r388, %r383;
	add.s32 	%r390, %r389, %r380;
	st.shared.u32 	[%r390], %r387;
	bar.sync 	0;
	ld.shared.u32 	%r391, [%r382];
	ld.shared.u32 	%r392, [%r389];
	mad.lo.s32 	%r393, %r392, %r391, %r451;
	ld.shared.u32 	%r394, [%r382+4];
	ld.shared.u32 	%r395, [%r389+64];
	mad.lo.s32 	%r396, %r395, %r394, %r393;
	ld.shared.u32 	%r397, [%r382+8];
	ld.shared.u32 	%r398, [%r389+128];
	mad.lo.s32 	%r399, %r398, %r397, %r396;
	ld.shared.u32 	%r400, [%r382+12];
	ld.shared.u32 	%r401, [%r389+192];
	mad.lo.s32 	%r402, %r401, %r400, %r399;
	ld.shared.u32 	%r403, [%r382+16];
	ld.shared.u32 	%r404, [%r389+256];
	mad.lo.s32 	%r405, %r404, %r403, %r402;
	ld.shared.u32 	%r406, [%r382+20];
	ld.shared.u32 	%r407, [%r389+320];
	mad.lo.s32 	%r408, %r407, %r406, %r405;
	ld.shared.u32 	%r409, [%r382+24];
	ld.shared.u32 	%r410, [%r389+384];
	mad.lo.s32 	%r411, %r410, %r409, %r408;
	ld.shared.u32 	%r412, [%r382+28];
	ld.shared.u32 	%r413, [%r389+448];
	mad.lo.s32 	%r414, %r413, %r412, %r411;
	ld.shared.u32 	%r415, [%r382+32];
	ld.shared.u32 	%r416, [%r389+512];
	mad.lo.s32 	%r417, %r416, %r415, %r414;
	ld.shared.u32 	%r418, [%r382+36];
	ld.shared.u32 	%r419, [%r389+576];
	mad.lo.s32 	%r420, %r419, %r418, %r417;
	ld.shared.u32 	%r421, [%r382+40];
	ld.shared.u32 	%r422, [%r389+640];
	mad.lo.s32 	%r423, %r422, %r421, %r420;
	ld.shared.u32 	%r424, [%r382+44];
	ld.shared.u32 	%r425, [%r389+704];
	mad.lo.s32 	%r426, %r425, %r424, %r423;
	ld.shared.u32 	%r427, [%r382+48];
	ld.shared.u32 	%r428, [%r389+768];
	mad.lo.s32 	%r429, %r428, %r427, %r426;
	ld.shared.u32 	%r430, [%r382+52];
	ld.shared.u32 	%r431, [%r389+832];
	mad.lo.s32 	%r432, %r431, %r430, %r429;
	ld.shared.u32 	%r433, [%r382+56];
	ld.shared.u32 	%r434, [%r389+896];
	mad.lo.s32 	%r435, %r434, %r433, %r432;
	ld.shared.u32 	%r436, [%r382+60];
	ld.shared.u32 	%r437, [%r389+960];
	mad.lo.s32 	%r451, %r437, %r436, %r435;
	bar.sync 	0;
$L__BB0_9:
	ld.param.u64 	%rd39, [_Z19MatrixMulCudaSharedPiS_S_i_param_2];
	cvta.to.global.u64 	%rd30, %rd39;
	mul.wide.s32 	%rd31, %r3, 4;
	add.s64 	%rd32, %rd30, %rd31;
	st.global.u32 	[%rd32], %r451;
	ret;

}
	// .globl	_Z13MatrixMulCudaPiS_S_i
.visible .entry _Z13MatrixMulCudaPiS_S_i(
	.param .u64 .ptr .align 1 _Z13MatrixMulCudaPiS_S_i_param_0,
	.param .u64 .ptr .align 1 _Z13MatrixMulCudaPiS_S_i_param_1,
	.param .u64 .ptr .align 1 _Z13MatrixMulCudaPiS_S_i_param_2,
	.param .u32 _Z13MatrixMulCudaPiS_S_i_param_3
)
{
	.reg .pred 	%p<10>;
	.reg .b32 	%r<105>;
	.reg .b64 	%rd<67>;

	ld.param.u64 	%rd14, [_Z13MatrixMulCudaPiS_S_i_param_0];
	ld.param.u64 	%rd15, [_Z13MatrixMulCudaPiS_S_i_param_1];
	ld.param.u32 	%r29, [_Z13MatrixMulCudaPiS_S_i_param_3];
	cvta.to.global.u64 	%rd1, %rd15;
	cvta.to.global.u64 	%rd2, %rd14;
	mov.u32 	%r31, %ntid.x;
	mov.u32 	%r32, %ctaid.x;
	mov.u32 	%r33, %tid.x;
	mad.lo.s32 	%r1, %r31, %r32, %r33;
	mov.u32 	%r34, %ntid.y;
	mov.u32 	%r35, %ctaid.y;
	mov.u32 	%r36, %tid.y;
	mad.lo.s32 	%r37, %r34, %r35, %r36;
	mul.lo.s32 	%r2, %r29, %r37;
	setp.lt.s32 	%p1, %r29, 1;
	mov.b32 	%r104, 0;
	@%p1 bra 	$L__BB1_12;
	and.b32  	%r3, %r29, 7;
	setp.lt.u32 	%p2, %r29, 8;
	mov.b32 	%r99, 0;
	mov.u32 	%r104, %r99;
	@%p2 bra 	$L__BB1_4;
	and.b32  	%r99, %r29, 2147483640;
	neg.s32 	%r93, %r99;
	mul.wide.u32 	%rd16, %r29, 4;
	add.s64 	%rd3, %rd1, %rd16;
	shl.b32 	%r6, %r29, 3;
	mul.wide.u32 	%rd17, %r29, 8;
	add.s64 	%rd4, %rd1, %rd17;
	mul.wide.u32 	%rd18, %r29, 12;
	add.s64 	%rd5, %rd1, %rd18;
	mul.wide.u32 	%rd19, %r29, 16;
	add.s64 	%rd6, %rd1, %rd19;
	mul.wide.u32 	%rd20, %r29, 20;
	add.s64 	%rd7, %rd1, %rd20;
	mul.wide.u32 	%rd21, %r29, 24;
	add.s64 	%rd8, %rd1, %rd21;
	mul.wide.u32 	%rd22, %r29, 28;
	add.s64 	%rd9, %rd1, %rd22;
	mul.wide.u32 	%rd23, %r2, 4;
	add.s64 	%rd24, %rd23, %rd2;
	add.s64 	%rd66, %rd24, 16;
	mov.b32 	%r104, 0;
	mov.u32 	%r92, %r1;
$L__BB1_3:
	.pragma "nounroll";
	mul.wide.s32 	%rd25, %r92, 4;
	add.s64 	%rd26, %rd3, %rd25;
	add.s64 	%rd27, %rd4, %rd25;
	add.s64 	%rd28, %rd5, %rd25;
	add.s64 	%rd29, %rd6, %rd25;
	add.s64 	%rd30, %rd7, %rd25;
	add.s64 	%rd31, %rd8, %rd25;
	add.s64 	%rd32, %rd9, %rd25;
	add.s64 	%rd33, %rd1, %rd25;
	ld.global.u32 	%r41, [%rd66+-16];
	ld.global.u32 	%r42, [%rd33];
	mad.lo.s32 	%r43, %r42, %r41, %r104;
	ld.global.u32 	%r44, [%rd66+-12];
	ld.global.u32 	%r45, [%rd26];
	mad.lo.s32 	%r46, %r45, %r44, %r43;
	ld.global.u32 	%r47, [%rd66+-8];
	ld.global.u32 	%r48, [%rd27];
	mad.lo.s32 	%r49, %r48, %r47, %r46;
	ld.global.u32 	%r50, [%rd66+-4];
	ld.global.u32 	%r51, [%rd28];
	mad.lo.s32 	%r52, %r51, %r50, %r49;
	ld.global.u32 	%r53, [%rd66];
	ld.global.u32 	%r54, [%rd29];
	mad.lo.s32 	%r55, %r54, %r53, %r52;
	ld.global.u32 	%r56, [%rd66+4];
	ld.global.u32 	%r57, [%rd30];
	mad.lo.s32 	%r58, %r57, %r56, %r55;
	ld.global.u32 	%r59, [%rd66+8];
	ld.global.u32 	%r60, [%rd31];
	mad.lo.s32 	%r61, %r60, %r59, %r58;
	ld.global.u32 	%r62, [%rd66+12];
	ld.global.u32 	%r63, [%rd32];
	mad.lo.s32 	%r104, %r63, %r62, %r61;
	add.s32 	%r93, %r93, 8;
	add.s32 	%r92, %r92, %r6;
	add.s64 	%rd66, %rd66, 32;
	setp.ne.s32 	%p3, %r93, 0;
	@%p3 bra 	$L__BB1_3;
$L__BB1_4:
	setp.eq.s32 	%p4, %r3, 0;
	@%p4 bra 	$L__BB1_12;
	and.b32  	%r16, %r29, 3;
	setp.lt.u32 	%p5, %r3, 4;
	@%p5 bra 	$L__BB1_7;
	add.s32 	%r65, %r99, %r2;
	mul.wide.u32 	%rd34, %r65, 4;
	add.s64 	%rd35, %rd2, %rd34;
	ld.global.u32 	%r66, [%rd35];
	mad.lo.s32 	%r67, %r99, %r29, %r1;
	mul.wide.s32 	%rd36, %r67, 4;
	add.s64 	%rd37, %rd1, %rd36;
	ld.global.u32 	%r68, [%rd37];
	mad.lo.s32 	%r69, %r68, %r66, %r104;
	cvt.u64.u32 	%rd38, %r2;
	cvt.u64.u32 	%rd39, %r99;
	add.s64 	%rd40, %rd39, %rd38;
	shl.b64 	%rd41, %rd40, 2;
	add.s64 	%rd42, %rd2, %rd41;
	ld.global.u32 	%r70, [%rd42+4];
	mul.wide.u32 	%rd43, %r29, 4;
	add.s64 	%rd44, %rd37, %rd43;
	ld.global.u32 	%r71, [%rd44];
	mad.lo.s32 	%r72, %r71, %r70, %r69;
	ld.global.u32 	%r73, [%rd42+8];
	add.s64 	%rd45, %rd44, %rd43;
	ld.global.u32 	%r74, [%rd45];
	mad.lo.s32 	%r75, %r74, %r73, %r72;
	ld.global.u32 	%r76, [%rd42+12];
	add.s64 	%rd46, %rd45, %rd43;
	ld.global.u32 	%r77, [%rd46];
	mad.lo.s32 	%r104, %r77, %r76, %r75;
	add.s32 	%r99, %r99, 4;
$L__BB1_7:
	setp.eq.s32 	%p6, %r16, 0;
	@%p6 bra 	$L__BB1_12;
	setp.eq.s32 	%p7, %r16, 1;
	@%p7 bra 	$L__BB1_10;
	add.s32 	%r79, %r99, %r2;
	mul.wide.u32 	%rd47, %r79, 4;
	add.s64 	%rd48, %rd2, %rd47;
	ld.global.u32 	%r80, [%rd48];
	mad.lo.s32 	%r81, %r99, %r29, %r1;
	mul.wide.s32 	%rd49, %r81, 4;
	add.s64 	%rd50, %rd1, %rd49;
	ld.global.u32 	%r82, [%rd50];
	mad.lo.s32 	%r83, %r82, %r80, %r104;
	cvt.u64.u32 	%rd51, %r2;
	cvt.u64.u32 	%rd52, %r99;
	add.s64 	%rd53, %rd52, %rd51;
	shl.b64 	%rd54, %rd53, 2;
	add.s64 	%rd55, %rd2, %rd54;
	ld.global.u32 	%r84, [%rd55+4];
	mul.wide.u32 	%rd56, %r29, 4;
	add.s64 	%rd57, %rd50, %rd56;
	ld.global.u32 	%r85, [%rd57];
	mad.lo.s32 	%r104, %r85, %r84, %r83;
	add.s32 	%r99, %r99, 2;
$L__BB1_10:
	and.b32  	%r86, %r29, 1;
	setp.eq.b32 	%p8, %r86, 1;
	not.pred 	%p9, %p8;
	@%p9 bra 	$L__BB1_12;
	add.s32 	%r87, %r99, %r2;
	mul.wide.u32 	%rd58, %r87, 4;
	add.s64 	%rd59, %rd2, %rd58;
	ld.global.u32 	%r88, [%rd59];
	mad.lo.s32 	%r89, %r99, %r29, %r1;
	mul.wide.s32 	%rd60, %r89, 4;
	add.s64 	%rd61, %rd1, %rd60;
	ld.global.u32 	%r90, [%rd61];
	mad.lo.s32 	%r104, %r90, %r88, %r104;
$L__BB1_12:
	ld.param.u64 	%rd65, [_Z13MatrixMulCudaPiS_S_i_param_2];
	cvta.to.global.u64 	%rd62, %rd65;
	add.s32 	%r91, %r2, %r1;
	mul.wide.s32 	%rd63, %r91, 4;
	add.s64 	%rd64, %rd62, %rd63;
	st.global.u32 	[%rd64], %r104;
	ret;

}


// ===== COMPILED SASS (sm_100) =====

	.target	sm_100

	.elftype	@"ET_EXEC"


//--------------------- .note.nv.tkinfo           --------------------------
	.section	.note.nv.tkinfo,"",@"SHT_NOTE"
	.sectionflags	@"SHF_NOTE_NV_TKINFO"
	.tkinfo
        /*0018*/ 	.word	0x00000002
        /*0030*/ 	.string	""
        /*0030*/ 	.string	"ptxas"
        /*0030*/ 	.string	"Cuda compilation tools, release 13.0, V13.0.88"
        /*0030*/ 	.string	"Build cuda_13.0.r13.0/compiler.36424714_0"
        /*0030*/ 	.string	"-arch sm_100 -m 64 "



//--------------------- .note.nv.cuinfo           --------------------------
	.section	.note.nv.cuinfo,"",@"SHT_NOTE"
	.sectionflags	@"SHF_NOTE_NV_CUINFO"
        /*0018*/ 	.short	0x0002
        /*001a*/ 	.short	0x0064
        /*001c*/ 	.short	0x0082
	.zero		2


//--------------------- .nv.info                  --------------------------
	.section	.nv.info,"",@"SHT_CUDA_INFO"
	.align	4


	//----- nvinfo : EIATTR_REGCOUNT
	.align		4
        /*0000*/ 	.byte	0x04, 0x2f
        /*0002*/ 	.short	(.L_1 - .L_0)
	.align		4
.L_0:
        /*0004*/ 	.word	index@(_Z19MatrixMulCudaSharedPiS_S_i)
        /*0008*/ 	.word	0x00000020


	//----- nvinfo : EIATTR_FRAME_SIZE
	.align		4
.L_1:
        /*000c*/ 	.byte	0x04, 0x11
        /*000e*/ 	.short	(.L_3 - .L_2)
	.align		4
.L_2:
        /*0010*/ 	.word	index@(_Z19MatrixMulCudaSharedPiS_S_i)
        /*0014*/ 	.word	0x00000000


	//----- nvinfo : EIATTR_REGCOUNT
	.align		4
.L_3:
        /*0018*/ 	.byte	0x04, 0x2f
        /*001a*/ 	.short	(.L_5 - .L_4)
	.align		4
.L_4:
        /*001c*/ 	.word	index@(_Z13MatrixMulCudaPiS_S_i)
        /*0020*/ 	.word	0x0000001e


	//----- nvinfo : EIATTR_FRAME_SIZE
	.align		4
.L_5:
        /*0024*/ 	.byte	0x04, 0x11
        /*0026*/ 	.short	(.L_7 - .L_6)
	.align		4
.L_6:
        /*0028*/ 	.word	index@(_Z13MatrixMulCudaPiS_S_i)
        /*002c*/ 	.word	0x00000000


	//----- nvinfo : EIATTR_MIN_STACK_SIZE
	.align		4
.L_7:
        /*0030*/ 	.byte	0x04, 0x12
        /*0032*/ 	.short	(.L_9 - .L_8)
	.align		4
.L_8:
        /*0034*/ 	.word	index@(_Z13MatrixMulCudaPiS_S_i)
        /*0038*/ 	.word	0x00000000


	//----- nvinfo : EIATTR_MIN_STACK_SIZE
	.align		4
.L_9:
        /*003c*/ 	.byte	0x04, 0x12
        /*003e*/ 	.short	(.L_11 - .L_10)
	.align		4
.L_10:
        /*0040*/ 	.word	index@(_Z19MatrixMulCudaSharedPiS_S_i)
        /*0044*/ 	.word	0x00000000
.L_11:


//--------------------- .nv.compat                --------------------------
	.section	.nv.compat,"",@"SHT_CUDA_COMPAT_INFO"
	.align	4
        /*0000*/ 	.byte	0x02, 0x09, 0x00, 0x00, 0x02, 0x02, 0x01, 0x00, 0x02, 0x05, 0x05, 0x00, 0x03, 0x07, 0x01, 0x01
        /*0010*/ 	.byte	0x02, 0x03, 0x00, 0x00, 0x02, 0x06, 0x01, 0x00, 0x04, 0x0b, 0x08, 0x00, 0x09, 0x00, 0x00, 0x00
        /*0020*/ 	.byte	0x00, 0x00, 0x00, 0x00


//--------------------- .nv.info._Z13MatrixMulCudaPiS_S_i --------------------------
	.section	.nv.info._Z13MatrixMulCudaPiS_S_i,"",@"SHT_CUDA_INFO"
	.sectionflags	@""
	.align	4


	//----- nvinfo : EIATTR_CUDA_API_VERSION
	.align		4
        /*0000*/ 	.byte	0x04, 0x37
        /*0002*/ 	.short	(.L_13 - .L_12)
.L_12:
        /*0004*/ 	.word	0x00000082


	//----- nvinfo : EIATTR_KPARAM_INFO
	.align		4
.L_13:
        /*0008*/ 	.byte	0x04, 0x17
        /*000a*/ 	.short	(.L_15 - .L_14)
.L_14:
        /*000c*/ 	.word	0x00000000
        /*0010*/ 	.short	0x0003
        /*0012*/ 	.short	0x0018
        /*0014*/ 	.byte	0x00, 0xf0, 0x11, 0x00


	//----- nvinfo : EIATTR_KPARAM_INFO
	.align		4
.L_15:
        /*0018*/ 	.byte	0x04, 0x17
        /*001a*/ 	.short	(.L_17 - .L_16)
.L_16:
        /*001c*/ 	.word	0x00000000
        /*0020*/ 	.short	0x0002
        /*0022*/ 	.short	0x0010
        /*0024*/ 	.byte	0x00, 0xf5, 0x21, 0x00


	//----- nvinfo : EIATTR_KPARAM_INFO
	.align		4
.L_17:
        /*0028*/ 	.byte	0x04, 0x17
        /*002a*/ 	.short	(.L_19 - .L_18)
.L_18:
        /*002c*/ 	.word	0x00000000
        /*0030*/ 	.short	0x0001
        /*0032*/ 	.short	0x0008
        /*0034*/ 	.byte	0x00, 0xf5, 0x21, 0x00


	//----- nvinfo : EIATTR_KPARAM_INFO
	.align		4
.L_19:
        /*0038*/ 	.byte	0x04, 0x17
        /*003a*/ 	.short	(.L_21 - .L_20)
.L_20:
        /*003c*/ 	.word	0x00000000
        /*0040*/ 	.short	0x0000
        /*0042*/ 	.short	0x0000
        /*0044*/ 	.byte	0x00, 0xf5, 0x21, 0x00


	//----- nvinfo : EIATTR_SPARSE_MMA_MASK
	.align		4
.L_21:
        /*0048*/ 	.byte	0x03, 0x50
        /*004a*/ 	.short	0x0000


	//----- nvinfo : EIATTR_MAXREG_COUNT
	.align		4
        /*004c*/ 	.byte	0x03, 0x1b
        /*004e*/ 	.short	0x00ff


	//----- nvinfo : EIATTR_MERCURY_ISA_VERSION
	.align		4
        /*0050*/ 	.byte	0x03, 0x5f
        /*0052*/ 	.short	0x0101


	//----- nvinfo : EIATTR_VRC_CTA_INIT_COUNT
	.align		4
        /*0054*/ 	.byte	0x02, 0x4a
	.zero		1
	.zero		1


	//----- nvinfo : EIATTR_EXIT_INSTR_OFFSETS
	.align		4
        /*0058*/ 	.byte	0x04, 0x1c
        /*005a*/ 	.short	(.L_23 - .L_22)


	//   ....[0]....
.L_22:
        /*005c*/ 	.word	0x00000a90


	//----- nvinfo : EIATTR_CBANK_PARAM_SIZE
	.align		4
.L_23:
        /*0060*/ 	.byte	0x03, 0x19
        /*0062*/ 	.short	0x001c


	//----- nvinfo : EIATTR_PARAM_CBANK
	.align		4
        /*0064*/ 	.byte	0x04, 0x0a
        /*0066*/ 	.short	(.L_25 - .L_24)
	.align		4
.L_24:
        /*0068*/ 	.word	index@(.nv.constant0._Z13MatrixMulCudaPiS_S_i)
        /*006c*/ 	.short	0x0380
        /*006e*/ 	.short	0x001c


	//----- nvinfo : EIATTR_SW_WAR
	.align		4
.L_25:
        /*0070*/ 	.byte	0x04, 0x36
        /*0072*/ 	.short	(.L_27 - .L_26)
.L_26:
        /*0074*/ 	.word	0x00000008
.L_27:


//--------------------- .nv.info._Z19MatrixMulCudaSharedPiS_S_i --------------------------
	.section	.nv.info._Z19MatrixMulCudaSharedPiS_S_i,"",@"SHT_CUDA_INFO"
	.sectionflags	@""
	.align	4


	//----- nvinfo : EIATTR_CUDA_API_VERSION
	.align		4
        /*0000*/ 	.byte	0x04, 0x37
        /*0002*/ 	.short	(.L_29 - .L_28)
.L_28:
        /*0004*/ 	.word	0x00000082


	//----- nvinfo : EIATTR_KPARAM_INFO
	.align		4
.L_29:
        /*0008*/ 	.byte	0x04, 0x17
        /*000a*/ 	.short	(.L_31 - .L_30)
.L_30:
        /*000c*/ 	.word	0x00000000
        /*0010*/ 	.short	0x0003
        /*0012*/ 	.short	0x0018
        /*0014*/ 	.byte	0x00, 0xf0, 0x11, 0x00


	//----- nvinfo : EIATTR_KPARAM_INFO
	.align		4
.L_31:
        /*0018*/ 	.byte	0x04, 0x17
        /*001a*/ 	.short	(.L_33 - .L_32)
.L_32:
        /*001c*/ 	.word	0x00000000
        /*0020*/ 	.short	0x0002
        /*0022*/ 	.short	0x0010
        /*0024*/ 	.byte	0x00, 0xf5, 0x21, 0x00


	//----- nvinfo : EIATTR_KPARAM_INFO
	.align		4
.L_33:
        /*0028*/ 	.byte	0x04, 0x17
        /*002a*/ 	.short	(.L_35 - .L_34)
.L_34:
        /*002c*/ 	.word	0x00000000
        /*0030*/ 	.short	0x0001
        /*0032*/ 	.short	0x0008
        /*0034*/ 	.byte	0x00, 0xf5, 0x21, 0x00


	//----- nvinfo : EIATTR_KPARAM_INFO
	.align		4
.L_35:
        /*0038*/ 	.byte	0x04, 0x17
        /*003a*/ 	.short	(.L_37 - .L_36)
.L_36:
        /*003c*/ 	.word	0x00000000
        /*0040*/ 	.short	0x0000
        /*0042*/ 	.short	0x0000
        /*0044*/ 	.byte	0x00, 0xf5, 0x21, 0x00


	//----- nvinfo : EIATTR_SPARSE_MMA_MASK
	.align		4
.L_37:
        /*0048*/ 	.byte	0x03, 0x50
        /*004a*/ 	.short	0x0000


	//----- nvinfo : EIATTR_MAXREG_COUNT
	.align		4
        /*004c*/ 	.byte	0x03, 0x1b
        /*004e*/ 	.short	0x00ff


	//----- nvinfo : EIATTR_NUM_BARRIERS
	.align		4
        /*0050*/ 	.byte	0x02, 0x4c
        /*0052*/ 	.byte	0x01
	.zero		1


	//----- nvinfo : EIATTR_MERCURY_ISA_VERSION
	.align		4
        /*0054*/ 	.byte	0x03, 0x5f
        /*0056*/ 	.short	0x0101


	//----- nvinfo : EIATTR_VRC_CTA_INIT_COUNT
	.align		4
        /*0058*/ 	.byte	0x02, 0x4a
	.zero		1
	.zero		1


	//----- nvinfo : EIATTR_EXIT_INSTR_OFFSETS
	.align		4
        /*005c*/ 	.byte	0x04, 0x1c
        /*005e*/ 	.short	(.L_39 - .L_38)


	//   ....[0]....
.L_38:
        /*0060*/ 	.word	0x000018e0


	//----- nvinfo : EIATTR_CBANK_PARAM_SIZE
	.align		4
.L_39:
        /*0064*/ 	.byte	0x03, 0x19
        /*0066*/ 	.short	0x001c


	//----- nvinfo : EIATTR_PARAM_CBANK
	.align		4
        /*0068*/ 	.byte	0x04, 0x0a
        /*006a*/ 	.short	(.L_41 - .L_40)
	.align		4
.L_40:
        /*006c*/ 	.word	index@(.nv.constant0._Z19MatrixMulCudaSharedPiS_S_i)
        /*0070*/ 	.short	0x0380
        /*0072*/ 	.short	0x001c


	//----- nvinfo : EIATTR_SW_WAR
	.align		4
.L_41:
        /*0074*/ 	.byte	0x04, 0x36
        /*0076*/ 	.short	(.L_43 - .L_42)
.L_42:
        /*0078*/ 	.word	0x00000008
.L_43:


//--------------------- .nv.callgraph             --------------------------
	.section	.nv.callgraph,"",@"SHT_CUDA_CALLGRAPH"
	.align	4
	.sectionentsize	8
	.align		4
        /*0000*/ 	.word	0x00000000
	.align		4
        /*0004*/ 	.word	0xffffffff
	.align		4
        /*0008*/ 	.word	0x00000000
	.align		4
        /*000c*/ 	.word	0xfffffffe
	.align		4
        /*0010*/ 	.word	0x00000000
	.align		4
        /*0014*/ 	.word	0xfffffffd
	.align		4
        /*0018*/ 	.word	0x00000000
	.align		4
        /*001c*/ 	.word	0xfffffffc


//--------------------- .text._Z13MatrixMulCudaPiS_S_i --------------------------
	.section	.text._Z13MatrixMulCudaPiS_S_i,"ax",@progbits
	.align	128
        .global         _Z13MatrixMulCudaPiS_S_i
        .type           _Z13MatrixMulCudaPiS_S_i,@function
        .size           _Z13MatrixMulCudaPiS_S_i,(.L_x_10 - _Z13MatrixMulCudaPiS_S_i)
        .other          _Z13MatrixMulCudaPiS_S_i,@"STO_CUDA_ENTRY STV_DEFAULT"
_Z13MatrixMulCudaPiS_S_i:
.text._Z13MatrixMulCudaPiS_S_i:
[----:B------:R-:W-:Y:S01]  /*0000*/  LDC R1, c[0x0][0x37c] ;  /* 0x0000df00ff017b82 */ /* 0x000fe20000000800 */
[----:B------:R-:W0:Y:S01]  /*0010*/  S2R R13, SR_CTAID.Y ;  /* 0x00000000000d7919 */ /* 0x000e220000002600 */
[----:B------:R-:W1:Y:S01]  /*0020*/  LDCU UR20, c[0x0][0x398] ;  /* 0x00007300ff1477ac */ /* 0x000e620008000800 */
[----:B------:R-:W-:Y:S01]  /*0030*/  HFMA2 R12, -RZ, RZ, 0, 0 ;  /* 0x00000000ff0c7431 */ /* 0x000fe200000001ff */
[----:B------:R-:W0:Y:S01]  /*0040*/  S2R R2, SR_TID.Y ;  /* 0x0000000000027919 */ /* 0x000e220000002200 */
[----:B------:R-:W2:Y:S01]  /*0050*/  LDCU UR4, c[0x0][0x360] ;  /* 0x00006c00ff0477ac */ /* 0x000ea20008000800 */
[----:B------:R-:W2:Y:S01]  /*0060*/  S2R R0, SR_CTAID.X ;  /* 0x0000000000007919 */ /* 0x000ea20000002500 */
[----:B------:R-:W0:Y:S01]  /*0070*/  LDCU UR5, c[0x0][0x364] ;  /* 0x00006c80ff0577ac */ /* 0x000e220008000800 */
[----:B------:R-:W2:Y:S01]  /*0080*/  S2R R3, SR_TID.X ;  /* 0x0000000000037919 */ /* 0x000ea20000002100 */
[----:B------:R-:W3:Y:S01]  /*0090*/  LDCU.64 UR18, c[0x0][0x358] ;  /* 0x00006b00ff1277ac */ /* 0x000ee20008000a00 */
[----:B-1----:R-:W-:Y:S01]  /*00a0*/  UISETP.GE.AND UP0, UPT, UR20, 0x1, UPT ;  /* 0x000000011400788c */ /* 0x002fe2000bf06270 */
[----:B0-----:R-:W-:-:S04]  /*00b0*/  IMAD R13, R13, UR5, R2 ;  /* 0x000000050d0d7c24 */ /* 0x001fc8000f8e0202 */
[----:B------:R-:W-:Y:S02]  /*00c0*/  IMAD R13, R13, UR20, RZ ;  /* 0x000000140d0d7c24 */ /* 0x000fe4000f8e02ff */
[----:B--2---:R-:W-:Y:S02]  /*00d0*/  IMAD R0, R0, UR4, R3 ;  /* 0x0000000400007c24 */ /* 0x004fe4000f8e0203 */
[----:B---3--:R-:W-:Y:S05]  /*00e0*/  BRA.U !UP0, `(.L_x_0) ;  /* 0x0000000908587547 */ /* 0x008fea000b800000 */
[----:B------:R-:W-:Y:S01]  /*00f0*/  UISETP.GE.U32.AND UP1, UPT, UR20, 0x8, UPT ;  /* 0x000000081400788c */ /* 0x000fe2000bf26070 */
[----:B------:R-:W-:Y:S01]  /*0100*/  MOV R12, RZ ;  /* 0x000000ff000c7202 */ /* 0x000fe20000000f00 */
[----:B------:R-:W-:Y:S01]  /*0110*/  ULOP3.LUT UR21, UR20, 0x7, URZ, 0xc0, !UPT ;  /* 0x0000000714157892 */ /* 0x000fe2000f8ec0ff */
[----:B------:R-:W-:-:S03]  /*0120*/  UMOV UR4, URZ ;  /* 0x000000ff00047c82 */ /* 0x000fc60008000000 */
[----:B------:R-:W-:-:S03]  /*0130*/  UISETP.NE.AND UP0, UPT, UR21, URZ, UPT ;  /* 0x000000ff1500728c */ /* 0x000fc6000bf05270 */
[----:B------:R-:W-:Y:S08]  /*0140*/  BRA.U !UP1, `(.L_x_1) ;  /* 0x0000000509047547 */ /* 0x000ff0000b800000 */
[----:B------:R-:W0:Y:S01]  /*0150*/  LDCU.128 UR24, c[0x0][0x380] ;  /* 0x00007000ff1877ac */ /* 0x000e220008000c00 */
[----:B------:R-:W-:Y:S02]  /*0160*/  MOV R12, RZ ;  /* 0x000000ff000c7202 */ /* 0x000fe40000000f00 */
[----:B------:R-:W-:Y:S01]  /*0170*/  MOV R14, R0 ;  /* 0x00000000000e7202 */ /* 0x000fe20000000f00 */
[----:B------:R-:W-:-:S04]  /*0180*/  ULOP3.LUT UR4, UR20, 0x7ffffff8, URZ, 0xc0, !UPT ;  /* 0x7ffffff814047892 */ /* 0x000fc8000f8ec0ff */
[----:B------:R-:W-:Y:S01]  /*0190*/  UIADD3 UR5, UPT, UPT, -UR4, URZ, URZ ;  /* 0x000000ff04057290 */ /* 0x000fe2000fffe1ff */
[----:B0-----:R-:W-:Y:S01]  /*01a0*/  MOV R2, UR24 ;  /* 0x0000001800027c02 */ /* 0x001fe20008000f00 */
[----:B------:R-:W-:Y:S01]  /*01b0*/  UIMAD.WIDE.U32 UR6, UR20, 0x8, UR26 ;  /* 0x00000008140678a5 */ /* 0x000fe2000f8e001a */
[----:B------:R-:W-:Y:S01]  /*01c0*/  MOV R3, UR25 ;  /* 0x0000001900037c02 */ /* 0x000fe20008000f00 */
[----:B------:R-:W-:Y:S02]  /*01d0*/  UIMAD.WIDE.U32 UR8, UR20, 0xc, UR26 ;  /* 0x0000000c140878a5 */ /* 0x000fe4000f8e001a */
[----:B------:R-:W-:Y:S01]  /*01e0*/  UIMAD.WIDE.U32 UR10, UR20, 0x10, UR26 ;  /* 0x00000010140a78a5 */ /* 0x000fe2000f8e001a */
[----:B------:R-:W-:Y:S01]  /*01f0*/  IMAD.WIDE.U32 R2, R13, 0x4, R2 ;  /* 0x000000040d027825 */ /* 0x000fe200078e0002 */
[----:B------:R-:W-:Y:S02]  /*0200*/  UIMAD.WIDE.U32 UR12, UR20, 0x14, UR26 ;  /* 0x00000014140c78a5 */ /* 0x000fe4000f8e001a */
[----:B------:R-:W-:Y:S01]  /*0210*/  UIMAD.WIDE.U32 UR14, UR20, 0x18, UR26 ;  /* 0x00000018140e78a5 */ /* 0x000fe2000f8e001a */
[----:B------:R-:W-:Y:S01]  /*0220*/  IADD3 R2, P0, PT, R2, 0x10, RZ ;  /* 0x0000001002027810 */ /* 0x000fe20007f1e0ff */
[----:B------:R-:W-:-:S03]  /*0230*/  UIMAD.WIDE.U32 UR16, UR20, 0x1c, UR26 ;  /* 0x0000001c141078a5 */ /* 0x000fc6000f8e001a */
[----:B------:R-:W-:-:S09]  /*0240*/  IADD3.X R3, PT, PT, RZ, R3, RZ, P0, !PT ;  /* 0x00000003ff037210 */ /* 0x000fd200007fe4ff */
.L_x_2:
[----:B------:R-:W-:Y:S01]  /*0250*/  HFMA2 R23, -RZ, RZ, 0, 2.384185791015625e-07 ;  /* 0x00000004ff177431 */ /* 0x000fe200000001ff */
[----:B------:R-:W-:Y:S01]  /*0260*/  UIMAD.WIDE.U32 UR22, UR20, 0x4, UR26 ;  /* 0x00000004141678a5 */ /* 0x000fe2000f8e001a */
[----:B------:R-:W-:Y:S01]  /*0270*/  HFMA2 R11, -RZ, RZ, 0, 2.384185791015625e-07 ;  /* 0x00000004ff0b7431 */ /* 0x000fe200000001ff */
[----:B------:R-:W-:Y:S01]  /*0280*/  MOV R25, 0x4 ;  /* 0x0000000400197802 */ /* 0x000fe20000000f00 */
[----:B------:R-:W2:Y:S03]  /*0290*/  LDG.E R21, desc[UR18][R2.64+-0x10] ;  /* 0xfffff01202157981 */ /* 0x000ea6000c1e1900 */
[----:B------:R-:W-:Y:S01]  /*02a0*/  MOV R8, UR22 ;  /* 0x0000001600087c02 */ /* 0x000fe20008000f00 */
[----:B------:R-:W-:Y:S01]  /*02b0*/  IMAD.U32 R9, RZ, RZ, UR23 ;  /* 0x00000017ff097e24 */ /* 0x000fe2000f8e00ff */
[----:B------:R-:W3:Y:S01]  /*02c0*/  LDG.E R19, desc[UR18][R2.64+-0xc] ;  /* 0xfffff41202137981 */ /* 0x000ee2000c1e1900 */
[----:B------:R-:W-:-:S04]  /*02d0*/  IMAD.WIDE R22, R14, R23, UR26 ;  /* 0x0000001a0e167e25 */ /* 0x000fc8000f8e0217 */
[----:B------:R-:W-:Y:S01]  /*02e0*/  HFMA2 R7, -RZ, RZ, 0, 2.384185791015625e-07 ;  /* 0x00000004ff077431 */ /* 0x000fe200000001ff */
[----:B------:R-:W-:Y:S01]  /*02f0*/  MOV R5, 0x4 ;  /* 0x0000000400057802 */ /* 0x000fe20000000f00 */
[----:B------:R-:W4:Y:S01]  /*0300*/  LDG.E R17, desc[UR18][R2.64+-0x8] ;  /* 0xfffff81202117981 */ /* 0x000f22000c1e1900 */
[----:B------:R-:W-:-:S03]  /*0310*/  IMAD.WIDE R8, R14, 0x4, R8 ;  /* 0x000000040e087825 */ /* 0x000fc600078e0208 */
[----:B------:R-:W2:Y:S01]  /*0320*/  LDG.E R22, desc[UR18][R22.64] ;  /* 0x0000001216167981 */ /* 0x000ea2000c1e1900 */
[----:B------:R-:W-:-:S03]  /*0330*/  IMAD.WIDE R24, R14, R25, UR6 ;  /* 0x000000060e187e25 */ /* 0x000fc6000f8e0219 */
[----:B------:R0:W3:Y:S01]  /*0340*/  LDG.E R20, desc[UR18][R8.64] ;  /* 0x0000001208147981 */ /* 0x0000e2000c1e1900 */
[----:B------:R-:W-:-:S03]  /*0350*/  IMAD.WIDE R10, R14, R11, UR8 ;  /* 0x000000080e0a7e25 */ /* 0x000fc6000f8e020b */
[----:B------:R-:W4:Y:S01]  /*0360*/  LDG.E R18, desc[UR18][R24.64] ;  /* 0x0000001218127981 */ /* 0x000f22000c1e1900 */
[----:B------:R-:W-:-:S04]  /*0370*/  IMAD.WIDE R4, R14, R5, UR10 ;  /* 0x0000000a0e047e25 */ /* 0x000fc8000f8e0205 */
[----:B------:R-:W-:Y:S01]  /*0380*/  HFMA2 R27, -RZ, RZ, 0, 2.384185791015625e-07 ;  /* 0x00000004ff1b7431 */ /* 0x000fe200000001ff */
[----:B------:R1:W5:Y:S01]  /*0390*/  LDG.E R16, desc[UR18][R10.64] ;  /* 0x000000120a107981 */ /* 0x000362000c1e1900 */
[C---:B------:R-:W-:Y:S01]  /*03a0*/  IMAD.WIDE R6, R14.reuse, R7, UR12 ;  /* 0x0000000c0e067e25 */ /* 0x040fe2000f8e0207 */
[----:B0-----:R-:W-:Y:S02]  /*03b0*/  MOV R9, 0x4 ;  /* 0x0000000400097802 */ /* 0x001fe40000000f00 */
[----:B------:R-:W5:Y:S04]  /*03c0*/  LDG.E R15, desc[UR18][R2.64+-0x4] ;  /* 0xfffffc12020f7981 */ /* 0x000f68000c1e1900 */
[----:B------:R0:W5:Y:S01]  /*03d0*/  LDG.E R4, desc[UR18][R4.64] ;  /* 0x0000001204047981 */ /* 0x000162000c1e1900 */
[----:B------:R-:W-:-:S03]  /*03e0*/  IMAD.WIDE R8, R14, R9, UR14 ;  /* 0x0000000e0e087e25 */ /* 0x000fc6000f8e0209 */
[----:B------:R-:W5:Y:S01]  /*03f0*/  LDG.E R23, desc[UR18][R2.64] ;  /* 0x0000001202177981 */ /* 0x000f62000c1e1900 */
[----:B-1----:R-:W-:-:S03]  /*0400*/  IMAD.WIDE R10, R14, R27, UR16 ;  /* 0x000000100e0a7e25 */ /* 0x002fc6000f8e021b */
[----:B------:R-:W5:Y:S04]  /*0410*/  LDG.E R7, desc[UR18][R6.64] ;  /* 0x0000001206077981 */ /* 0x000f68000c1e1900 */
[----:B------:R-:W5:Y:S04]  /*0420*/  LDG.E R24, desc[UR18][R2.64+0x4] ;  /* 0x0000041202187981 */ /* 0x000f68000c1e1900 */
[----:B------:R-:W5:Y:S04]  /*0430*/  LDG.E R8, desc[UR18][R8.64] ;  /* 0x0000001208087981 */ /* 0x000f68000c1e1900 */
[----:B------:R-:W5:Y:S04]  /*0440*/  LDG.E R25, desc[UR18][R2.64+0x8] ;  /* 0x0000081202197981 */ /* 0x000f68000c1e1900 */
[----:B------:R-:W5:Y:S04]  /*0450*/  LDG.E R10, desc[UR18][R10.64] ;  /* 0x000000120a0a7981 */ /* 0x000f68000c1e1900 */
[----:B------:R1:W5:Y:S01]  /*0460*/  LDG.E R27, desc[UR18][R2.64+0xc] ;  /* 0x00000c12021b7981 */ /* 0x000362000c1e1900 */
[----:B------:R-:W-:-:S04]  /*0470*/  UIADD3 UR5, UPT, UPT, UR5, 0x8, URZ ;  /* 0x0000000805057890 */ /* 0x000fc8000fffe0ff */
[----:B------:R-:W-:Y:S01]  /*0480*/  UISETP.NE.AND UP1, UPT, UR5, URZ, UPT ;  /* 0x000000ff0500728c */ /* 0x000fe2000bf25270 */
[----:B0-----:R-:W-:Y:S01]  /*0490*/  IMAD.U32 R5, RZ, RZ, UR20 ;  /* 0x00000014ff057e24 */ /* 0x001fe2000f8e00ff */
[----:B-1----:R-:W-:-:S04]  /*04a0*/  IADD3 R2, P0, PT, R2, 0x20, RZ ;  /* 0x0000002002027810 */ /* 0x002fc80007f1e0ff */
[----:B------:R-:W-:Y:S02]  /*04b0*/  LEA R14, R5, R14, 0x3 ;  /* 0x0000000e050e7211 */ /* 0x000fe400078e18ff */
[----:B------:R-:W-:Y:S01]  /*04c0*/  IADD3.X R3, PT, PT, RZ, R3, RZ, P0, !PT ;  /* 0x00000003ff037210 */ /* 0x000fe200007fe4ff */
[----:B--2---:R-:W-:-:S04]  /*04d0*/  IMAD R21, R21, R22, R12 ;  /* 0x0000001615157224 */ /* 0x004fc800078e020c */
[----:B---3--:R-:W-:-:S04]  /*04e0*/  IMAD R19, R19, R20, R21 ;  /* 0x0000001413137224 */ /* 0x008fc800078e0215 */
[----:B----4-:R-:W-:-:S04]  /*04f0*/  IMAD R17, R17, R18, R19 ;  /* 0x0000001211117224 */ /* 0x010fc800078e0213 */
[----:B-----5:R-:W-:-:S04]  /*0500*/  IMAD R15, R15, R16, R17 ;  /* 0x000000100f0f7224 */ /* 0x020fc800078e0211 */
[----:B------:R-:W-:-:S04]  /*0510*/  IMAD R4, R23, R4, R15 ;  /* 0x0000000417047224 */ /* 0x000fc800078e020f */
[----:B------:R-:W-:-:S04]  /*0520*/  IMAD R4, R24, R7, R4 ;  /* 0x0000000718047224 */ /* 0x000fc800078e0204 */
[----:B------:R-:W-:-:S04]  /*0530*/  IMAD R4, R25, R8, R4 ;  /* 0x0000000819047224 */ /* 0x000fc800078e0204 */
[----:B------:R-:W-:Y:S01]  /*0540*/  IMAD R12, R27, R10, R4 ;  /* 0x0000000a1b0c7224 */ /* 0x000fe200078e0204 */
[----:B------:R-:W-:Y:S06]  /*0550*/  BRA.U UP1, `(.L_x_2) ;  /* 0xfffffffd013c7547 */ /* 0x000fec000b83ffff */
.L_x_1:
[----:B------:R-:W-:Y:S05]  /*0560*/  BRA.U !UP0, `(.L_x_0) ;  /* 0x0000000508387547 */ /* 0x000fea000b800000 */
[----:B------:R-:W-:Y:S02]  /*0570*/  UISETP.GE.U32.AND UP0, UPT, UR21, 0x4, UPT ;  /* 0x000000041500788c */ /* 0x000fe4000bf06070 */
[----:B------:R-:W-:-:S04]  /*0580*/  ULOP3.LUT UR5, UR20, 0x3, URZ, 0xc0, !UPT ;  /* 0x0000000314057892 */ /* 0x000fc8000f8ec0ff */
[----:B------:R-:W-:-:S03]  /*0590*/  UISETP.NE.AND UP1, UPT, UR5, URZ, UPT ;  /* 0x000000ff0500728c */ /* 0x000fc6000bf25270 */
[----:B------:R-:W-:Y:S08]  /*05a0*/  BRA.U !UP0, `(.L_x_3) ;  /* 0x00000001087c7547 */ /* 0x000ff0000b800000 */
[----:B------:R-:W0:Y:S01]  /*05b0*/  LDC.64 R6, c[0x0][0x388] ;  /* 0x0000e200ff067b82 */ /* 0x000e220000000a00 */
[----:B------:R-:W1:Y:S01]  /*05c0*/  LDCU.64 UR6, c[0x0][0x380] ;  /* 0x00007000ff0677ac */ /* 0x000e620008000a00 */
[----:B------:R-:W-:Y:S02]  /*05d0*/  MOV R9, UR4 ;  /* 0x0000000400097c02 */ /* 0x000fe40008000f00 */
[C---:B------:R-:W-:Y:S02]  /*05e0*/  IADD3 R3, PT, PT, R13.reuse, UR4, RZ ;  /* 0x000000040d037c10 */ /* 0x040fe4000fffe0ff */
[----:B------:R-:W-:Y:S01]  /*05f0*/  IADD3 R10, P0, PT, R13, UR4, RZ ;  /* 0x000000040d0a7c10 */ /* 0x000fe2000ff1e0ff */
[----:B------:R-:W-:Y:S01]  /*0600*/  IMAD R9, R9, UR20, R0 ;  /* 0x0000001409097c24 */ /* 0x000fe2000f8e0200 */
[----:B------:R-:W2:Y:S01]  /*0610*/  LDC.64 R4, c[0x0][0x380] ;  /* 0x0000e000ff047b82 */ /* 0x000ea20000000a00 */
[----:B------:R-:W-:Y:S01]  /*0620*/  MOV R11, UR20 ;  /* 0x00000014000b7c02 */ /* 0x000fe20008000f00 */
[----:B------:R-:W-:-:S02]  /*0630*/  IMAD.U32 R15, RZ, RZ, UR20 ;  /* 0x00000014ff0f7e24 */ /* 0x000fc4000f8e00ff */
[----:B0-----:R-:W-:Y:S01]  /*0640*/  IMAD.WIDE R6, R9, 0x4, R6 ;  /* 0x0000000409067825 */ /* 0x001fe200078e0206 */
[----:B------:R-:W-:-:S05]  /*0650*/  MOV R9, UR20 ;  /* 0x0000001400097c02 */ /* 0x000fca0008000f00 */
[----:B------:R-:W-:Y:S02]  /*0660*/  IMAD.WIDE.U32 R8, R9, 0x4, R6 ;  /* 0x0000000409087825 */ /* 0x000fe400078e0006 */
[----:B------:R-:W3:Y:S02]  /*0670*/  LDG.E R6, desc[UR18][R6.64] ;  /* 0x0000001206067981 */ /* 0x000ee4000c1e1900 */
[----:B--2---:R-:W-:Y:S01]  /*0680*/  IMAD.WIDE.U32 R4, R3, 0x4, R4 ;  /* 0x0000000403047825 */ /* 0x004fe200078e0004 */
[----:B------:R-:W-:Y:S01]  /*0690*/  IADD3.X R3, PT, PT, RZ, RZ, RZ, P0, !PT ;  /* 0x000000ffff037210 */ /* 0x000fe200007fe4ff */
[----:B------:R-:W2:Y:S01]  /*06a0*/  LDG.E R17, desc[UR18][R8.64] ;  /* 0x0000001208117981 */ /* 0x000ea2000c1e1900 */
[----:B-1----:R-:W-:-:S03]  /*06b0*/  LEA R2, P0, R10, UR6, 0x2 ;  /* 0x000000060a027c11 */ /* 0x002fc6000f8010ff */
[----:B------:R-:W3:Y:S01]  /*06c0*/  LDG.E R5, desc[UR18][R4.64] ;  /* 0x0000001204057981 */ /* 0x000ee2000c1e1900 */
[----:B------:R-:W-:Y:S01]  /*06d0*/  LEA.HI.X R3, R10, UR7, R3, 0x2, P0 ;  /* 0x000000070a037c11 */ /* 0x000fe200080f1403 */
[----:B------:R-:W-:-:S04]  /*06e0*/  IMAD.WIDE.U32 R10, R11, 0x4, R8 ;  /* 0x000000040b0a7825 */ /* 0x000fc800078e0008 */
[----:B------:R-:W2:Y:S01]  /*06f0*/  LDG.E R16, desc[UR18][R2.64+0x4] ;  /* 0x0000041202107981 */ /* 0x000ea2000c1e1900 */
[----:B------:R-:W-:-:S03]  /*0700*/  IMAD.WIDE.U32 R14, R15, 0x4, R10 ;  /* 0x000000040f0e7825 */ /* 0x000fc600078e000a */
[----:B------:R-:W4:Y:S04]  /*0710*/  LDG.E R19, desc[UR18][R10.64] ;  /* 0x000000120a137981 */ /* 0x000f28000c1e1900 */
[----:B------:R-:W4:Y:S04]  /*0720*/  LDG.E R18, desc[UR18][R2.64+0x8] ;  /* 0x0000081202127981 */ /* 0x000f28000c1e1900 */
[----:B------:R-:W5:Y:S04]  /*0730*/  LDG.E R20, desc[UR18][R2.64+0xc] ;  /* 0x00000c1202147981 */ /* 0x000f68000c1e1900 */
[----:B------:R-:W5:Y:S01]  /*0740*/  LDG.E R14, desc[UR18][R14.64] ;  /* 0x000000120e0e7981 */ /* 0x000f62000c1e1900 */
[----:B------:R-:W-:Y:S01]  /*0750*/  UIADD3 UR4, UPT, UPT, UR4, 0x4, URZ ;  /* 0x0000000404047890 */ /* 0x000fe2000fffe0ff */
[----:B---3--:R-:W-:-:S04]  /*0760*/  IMAD R5, R5, R6, R12 ;  /* 0x0000000605057224 */ /* 0x008fc800078e020c */
[----:B--2---:R-:W-:-:S04]  /*0770*/  IMAD R5, R16, R17, R5 ;  /* 0x0000001110057224 */ /* 0x004fc800078e0205 */
[----:B----4-:R-:W-:-:S04]  /*0780*/  IMAD R5, R18, R19, R5 ;  /* 0x0000001312057224 */ /* 0x010fc800078e0205 */
[----:B-----5:R-:W-:-:S07]  /*0790*/  IMAD R12, R20, R14, R5 ;  /* 0x0000000e140c7224 */ /* 0x020fce00078e0205 */
.L_x_3:
[----:B------:R-:W-:Y:S05]  /*07a0*/  BRA.U !UP1, `(.L_x_0) ;  /* 0x0000000109a87547 */ /* 0x000fea000b800000 */
[----:B------:R-:W-:Y:S01]  /*07b0*/  UISETP.NE.AND UP0, UPT, UR5, 0x1, UPT ;  /* 0x000000010500788c */ /* 0x000fe2000bf05270 */
[----:B------:R-:W-:Y:S01]  /*07c0*/  MOV R7, UR4 ;  /* 0x0000000400077c02 */ /* 0x000fe20008000f00 */
[----:B------:R-:W-:Y:S02]  /*07d0*/  ULOP3.LUT UR5, UR20, 0x1, URZ, 0xc0, !UPT ;  /* 0x0000000114057892 */ /* 0x000fe4000f8ec0ff */
[----:B------:R-:W-:Y:S02]  /*07e0*/  IMAD.U32 R15, RZ, RZ, UR20 ;  /* 0x00000014ff0f7e24 */ /* 0x000fe4000f8e00ff */
[----:B------:R-:W-:Y:S01]  /*07f0*/  UISETP.NE.U32.AND UP1, UPT, UR5, 0x1, UPT ;  /* 0x000000010500788c */ /* 0x000fe2000bf25070 */
[----:B------:R-:W-:-:S04]  /*0800*/  PLOP3.LUT P1, PT, PT, PT, UP0, 0x80, 0x8 ;  /* 0x000000000008781c */ /* 0x000fc80003f2f008 */
[----:B------:R-:W0:Y:S01]  /*0810*/  @UP0 LDCU.128 UR8, c[0x0][0x380] ;  /* 0x00007000ff0807ac */ /* 0x000e220008000c00 */
[----:B------:R-:W-:Y:S01]  /*0820*/  PLOP3.LUT P0, PT, PT, PT, UP1, 0x80, 0x8 ;  /* 0x000000000008781c */ /* 0x000fe20003f0f018 */
[----:B------:R-:W1:Y:S04]  /*0830*/  @UP0 LDCU.64 UR6, c[0x0][0x380] ;  /* 0x00007000ff0607ac */ /* 0x000e680008000a00 */
[----:B------:R-:W2:Y:S03]  /*0840*/  @!UP1 LDCU.128 UR12, c[0x0][0x380] ;  /* 0x00007000ff0c97ac */ /* 0x000ea60008000c00 */
[C---:B------:R-:W-:Y:S02]  /*0850*/  @P1 IADD3 R3, PT, PT, R13.reuse, UR4, RZ ;  /* 0x000000040d031c10 */ /* 0x040fe4000fffe0ff */
[----:B------:R-:W-:Y:S01]  /*0860*/  @P1 IADD3 R6, P2, PT, R13, UR4, RZ ;  /* 0x000000040d061c10 */ /* 0x000fe2000ff5e0ff */
[----:B------:R-:W-:Y:S01]  /*0870*/  @UP0 UIADD3 UR4, UPT, UPT, UR4, 0x2, URZ ;  /* 0x0000000204040890 */ /* 0x000fe2000fffe0ff */
[----:B0-----:R-:W-:-:S02]  /*0880*/  MOV R10, UR8 ;  /* 0x00000008000a7c02 */ /* 0x001fc40008000f00 */
[----:B------:R-:W-:Y:S02]  /*0890*/  MOV R11, UR9 ;  /* 0x00000009000b7c02 */ /* 0x000fe40008000f00 */
[----:B------:R-:W-:Y:S02]  /*08a0*/  MOV R4, UR10 ;  /* 0x0000000a00047c02 */ /* 0x000fe40008000f00 */
[----:B------:R-:W-:Y:S01]  /*08b0*/  MOV R5, UR11 ;  /* 0x0000000b00057c02 */ /* 0x000fe20008000f00 */
[----:B------:R-:W-:-:S04]  /*08c0*/  @P1 IMAD.WIDE.U32 R10, R3, 0x4, R10 ;  /* 0x00000004030a1825 */ /* 0x000fc800078e000a */
[----:B------:R-:W-:Y:S01]  /*08d0*/  @P1 IMAD R3, R7, UR20, R0 ;  /* 0x0000001407031c24 */ /* 0x000fe2000f8e0200 */
[----:B------:R-:W-:Y:S01]  /*08e0*/  @P1 IADD3.X R7, PT, PT, RZ, RZ, RZ, P2, !PT ;  /* 0x000000ffff071210 */ /* 0x000fe200017fe4ff */
[----:B------:R-:W3:Y:S01]  /*08f0*/  @P1 LDG.E R11, desc[UR18][R10.64] ;  /* 0x000000120a0b1981 */ /* 0x000ee2000c1e1900 */
[C---:B-1----:R-:W-:Y:S01]  /*0900*/  @P1 LEA R2, P2, R6.reuse, UR6, 0x2 ;  /* 0x0000000606021c11 */ /* 0x042fe2000f8410ff */
[----:B------:R-:W-:Y:S01]  /*0910*/  @P1 IMAD.WIDE R4, R3, 0x4, R4 ;  /* 0x0000000403041825 */ /* 0x000fe200078e0204 */
[----:B------:R-:W-:Y:S02]  /*0920*/  MOV R19, UR4 ;  /* 0x0000000400137c02 */ /* 0x000fe40008000f00 */
[----:B------:R-:W-:Y:S02]  /*0930*/  @P1 LEA.HI.X R3, R6, UR7, R7, 0x2, P2 ;  /* 0x0000000706031c11 */ /* 0x000fe400090f1407 */
[----:B--2---:R-:W-:Y:S01]  /*0940*/  MOV R6, UR12 ;  /* 0x0000000c00067c02 */ /* 0x004fe20008000f00 */
[----:B------:R-:W-:Y:S01]  /*0950*/  @P1 IMAD.WIDE.U32 R14, R15, 0x4, R4 ;  /* 0x000000040f0e1825 */ /* 0x000fe200078e0004 */
[----:B------:R-:W-:Y:S01]  /*0960*/  MOV R7, UR13 ;  /* 0x0000000d00077c02 */ /* 0x000fe20008000f00 */
[----:B------:R-:W3:Y:S01]  /*0970*/  @P1 LDG.E R4, desc[UR18][R4.64] ;  /* 0x0000001204041981 */ /* 0x000ee2000c1e1900 */
[----:B------:R-:W-:Y:S01]  /*0980*/  @!P0 IADD3 R17, PT, PT, R13, UR4, RZ ;  /* 0x000000040d118c10 */ /* 0x000fe2000fffe0ff */
[----:B------:R-:W-:Y:S01]  /*0990*/  @!P0 IMAD R19, R19, UR20, R0 ;  /* 0x0000001413138c24 */ /* 0x000fe2000f8e0200 */
[----:B------:R-:W-:Y:S01]  /*09a0*/  MOV R8, UR14 ;  /* 0x0000000e00087c02 */ /* 0x000fe20008000f00 */
[----:B------:R-:W2:Y:S01]  /*09b0*/  @P1 LDG.E R14, desc[UR18][R14.64] ;  /* 0x000000120e0e1981 */ /* 0x000ea2000c1e1900 */
[----:B------:R-:W-:Y:S01]  /*09c0*/  MOV R9, UR15 ;  /* 0x0000000f00097c02 */ /* 0x000fe20008000f00 */
[----:B------:R-:W-:-:S02]  /*09d0*/  @!P0 IMAD.WIDE.U32 R6, R17, 0x4, R6 ;  /* 0x0000000411068825 */ /* 0x000fc400078e0006 */
[----:B------:R-:W2:Y:S02]  /*09e0*/  @P1 LDG.E R2, desc[UR18][R2.64+0x4] ;  /* 0x0000041202021981 */ /* 0x000ea4000c1e1900 */
[----:B------:R-:W-:Y:S02]  /*09f0*/  @!P0 IMAD.WIDE R8, R19, 0x4, R8 ;  /* 0x0000000413088825 */ /* 0x000fe400078e0208 */
[----:B------:R-:W4:Y:S04]  /*0a00*/  @!P0 LDG.E R7, desc[UR18][R6.64] ;  /* 0x0000001206078981 */ /* 0x000f28000c1e1900 */
[----:B------:R-:W4:Y:S01]  /*0a10*/  @!P0 LDG.E R8, desc[UR18][R8.64] ;  /* 0x0000001208088981 */ /* 0x000f22000c1e1900 */
[----:B---3--:R-:W-:-:S04]  /*0a20*/  @P1 IMAD R11, R11, R4, R12 ;  /* 0x000000040b0b1224 */ /* 0x008fc800078e020c */
[----:B--2---:R-:W-:-:S04]  /*0a30*/  @P1 IMAD R12, R2, R14, R11 ;  /* 0x0000000e020c1224 */ /* 0x004fc800078e020b */
[----:B----4-:R-:W-:-:S07]  /*0a40*/  @!P0 IMAD R12, R7, R8, R12 ;  /* 0x00000008070c8224 */ /* 0x010fce00078e020c */
.L_x_0:
[----:B------:R-:W0:Y:S01]  /*0a50*/  LDC.64 R2, c[0x0][0x390] ;  /* 0x0000e400ff027b82 */ /* 0x000e220000000a00 */
[----:B------:R-:W-:-:S05]  /*0a60*/  IADD3 R13, PT, PT, R0, R13, RZ ;  /* 0x0000000d000d7210 */ /* 0x000fca0007ffe0ff */
[----:B0-----:R-:W-:-:S05]  /*0a70*/  IMAD.WIDE R2, R13, 0x4, R2 ;  /* 0x000000040d027825 */ /* 0x001fca00078e0202 */
[----:B------:R-:W-:Y:S01]  /*0a80*/  STG.E desc[UR18][R2.64], R12 ;  /* 0x0000000c02007986 */ /* 0x000fe2000c101912 */
[----:B------:R-:W-:Y:S05]  /*0a90*/  EXIT ;  /* 0x000000000000794d */ /* 0x000fea0003800000 */
.L_x_4:
[----:B------:R-:W-:-:S00]  /*0aa0*/  BRA `(.L_x_4) ;  /* 0xfffffffc00fc7947 */ /* 0x000fc0000383ffff */
[----:B------:R-:W-:-:S00]  /*0ab0*/  NOP ;  /* 0x0000000000007918 */ /* 0x000fc00000000000 */
        /* <DEDUP_REMOVED lines=12> */
.L_x_10:


//--------------------- .text._Z19MatrixMulCudaSharedPiS_S_i --------------------------
	.section	.text._Z19MatrixMulCudaSharedPiS_S_i,"ax",@progbits
	.align	128
        .global         _Z19MatrixMulCudaSharedPiS_S_i
        .type           _Z19MatrixMulCudaSharedPiS_S_i,@function
        .size           _Z19MatrixMulCudaSharedPiS_S_i,(.L_x_11 - _Z19MatrixMulCudaSharedPiS_S_i)
        .other          _Z19MatrixMulCudaSharedPiS_S_i,@"STO_CUDA_ENTRY STV_DEFAULT"
_Z19MatrixMulCudaSharedPiS_S_i:
.text._Z19MatrixMulCudaSharedPiS_S_i:
[----:B------:R-:W-:Y:S08]  /*0000*/  LDC R1, c[0x0][0x37c] ;  /* 0x0000df00ff017b82 */ /* 0x000ff00000000800 */
[----:B------:R-:W0:Y:S01]  /*0010*/  LDC R0, c[0x0][0x398] ;  /* 0x0000e600ff007b82 */ /* 0x000e220000000800 */
[----:B------:R-:W1:Y:S01]  /*0020*/  S2R R17, SR_CTAID.X ;  /* 0x0000000000117919 */ /* 0x000e620000002500 */
[----:B------:R-:W1:Y:S01]  /*0030*/  LDCU UR4, c[0x0][0x360] ;  /* 0x00006c00ff0477ac */ /* 0x000e620008000800 */
[----:B------:R-:W-:Y:S01]  /*0040*/  HFMA2 R29, -RZ, RZ, 0, 0 ;  /* 0x00000000ff1d7431 */ /* 0x000fe200000001ff */
[----:B------:R-:W1:Y:S01]  /*0050*/  S2R R2, SR_TID.X ;  /* 0x0000000000027919 */ /* 0x000e620000002100 */
[----:B------:R-:W2:Y:S01]  /*0060*/  LDCU UR5, c[0x0][0x364] ;  /* 0x00006c80ff0577ac */ /* 0x000ea20008000800 */
[----:B------:R-:W2:Y:S01]  /*0070*/  S2R R3, SR_CTAID.Y ;  /* 0x0000000000037919 */ /* 0x000ea20000002600 */
[----:B------:R-:W3:Y:S01]  /*0080*/  LDCU.64 UR8, c[0x0][0x358] ;  /* 0x00006b00ff0877ac */ /* 0x000ee20008000a00 */
[----:B------:R-:W2:Y:S01]  /*0090*/  S2R R4, SR_TID.Y ;  /* 0x0000000000047919 */ /* 0x000ea20000002200 */
[----:B0-----:R-:W-:-:S02]  /*00a0*/  ISETP.GE.AND P0, PT, R0, 0x10, PT ;  /* 0x000000100000780c */ /* 0x001fc40003f06270 */
[----:B------:R-:W-:-:S04]  /*00b0*/  SHF.R.S32.HI R5, RZ, 0x1f, R0 ;  /* 0x0000001fff057819 */ /* 0x000fc80000011400 */
[----:B------:R-:W-:Y:S01]  /*00c0*/  LEA.HI R5, R5, R0, RZ, 0x4 ;  /* 0x0000000005057211 */ /* 0x000fe200078f20ff */
[----:B-1----:R-:W-:Y:S02]  /*00d0*/  IMAD R17, R17, UR4, R2 ;  /* 0x0000000411117c24 */ /* 0x002fe4000f8e0202 */
[----:B--2---:R-:W-:-:S04]  /*00e0*/  IMAD R3, R3, UR5, R4 ;  /* 0x0000000503037c24 */ /* 0x004fc8000f8e0204 */
[----:B------:R-:W-:Y:S01]  /*00f0*/  IMAD R2, R3, R0, R17 ;  /* 0x0000000003027224 */ /* 0x000fe200078e0211 */
[----:B---3--:R-:W-:Y:S06]  /*0100*/  @!P0 BRA `(.L_x_5) ;  /* 0x0000001400e88947 */ /* 0x008fec0003800000 */
[----:B------:R-:W-:Y:S02]  /*0110*/  SHF.R.S32.HI R22, RZ, 0x4, R5 ;  /* 0x00000004ff167819 */ /* 0x000fe40000011405 */
[----:B------:R-:W-:Y:S02]  /*0120*/  MOV R16, RZ ;  /* 0x000000ff00107202 */ /* 0x000fe40000000f00 */
[----:B------:R-:W-:Y:S02]  /*0130*/  IADD3 R4, PT, PT, R22, -0x1, RZ ;  /* 0xffffffff16047810 */ /* 0x000fe40007ffe0ff */
[----:B------:R-:W-:Y:S02]  /*0140*/  MOV R29, RZ ;  /* 0x000000ff001d7202 */ /* 0x000fe40000000f00 */
[----:B------:R-:W-:-:S13]  /*0150*/  ISETP.GE.U32.AND P0, PT, R4, 0x3, PT ;  /* 0x000000030400780c */ /* 0x000fda0003f06070 */
[----:B------:R-:W-:Y:S05]  /*0160*/  @!P0 BRA `(.L_x_6) ;  /* 0x0000000c002c8947 */ /* 0x000fea0003800000 */
[----:B------:R-:W0:Y:S01]  /*0170*/  S2UR UR6, SR_CgaCtaId ;  /* 0x00000000000679c3 */ /* 0x000e220000008800 */
[----:B------:R-:W-:Y:S01]  /*0180*/  UMOV UR4, 0x400 ;  /* 0x0000040000047882 */ /* 0x000fe20000000000 */
[C---:B------:R-:W-:Y:S01]  /*0190*/  IADD3 R25, PT, PT, R3.reuse, 0x30, RZ ;  /* 0x0000003003197810 */ /* 0x040fe20007ffe0ff */
[----:B------:R-:W-:Y:S01]  /*01a0*/  UIADD3 UR5, UPT, UPT, UR4, 0x400, URZ ;  /* 0x0000040004057890 */ /* 0x000fe2000fffe0ff */
[C---:B------:R-:W-:Y:S02]  /*01b0*/  IADD3 R23, PT, PT, R3.reuse, 0x20, RZ ;  /* 0x0000002003177810 */ /* 0x040fe40007ffe0ff */
[----:B------:R-:W-:Y:S01]  /*01c0*/  IADD3 R21, PT, PT, R3, 0x10, RZ ;  /* 0x0000001003157810 */ /* 0x000fe20007ffe0ff */
[-CC-:B------:R-:W-:Y:S01]  /*01d0*/  IMAD R25, R25, R0.reuse, R17.reuse ;  /* 0x0000000019197224 */ /* 0x180fe200078e0211 */
[----:B------:R-:W-:Y:S01]  /*01e0*/  LOP3.LUT R16, R22, 0x7fffffc, RZ, 0xc0, !PT ;  /* 0x07fffffc16107812 */ /* 0x000fe200078ec0ff */
[-CC-:B------:R-:W-:Y:S01]  /*01f0*/  IMAD R23, R23, R0.reuse, R17.reuse ;  /* 0x0000000017177224 */ /* 0x180fe200078e0211 */
[----:B------:R-:W-:Y:S01]  /*0200*/  MOV R29, RZ ;  /* 0x000000ff001d7202 */ /* 0x000fe20000000f00 */
[----:B------:R-:W-:Y:S01]  /*0210*/  IMAD R21, R21, R0, R17 ;  /* 0x0000000015157224 */ /* 0x000fe200078e0211 */
[----:B------:R-:W-:-:S02]  /*0220*/  MOV R19, R2 ;  /* 0x0000000200137202 */ /* 0x000fc40000000f00 */
[----:B------:R-:W-:Y:S02]  /*0230*/  MOV R15, R2 ;  /* 0x00000002000f7202 */ /* 0x000fe40000000f00 */
[----:B------:R-:W-:Y:S01]  /*0240*/  IADD3 R20, PT, PT, -R16, RZ, RZ ;  /* 0x000000ff10147210 */ /* 0x000fe20007ffe1ff */
[----:B0-----:R-:W-:Y:S02]  /*0250*/  ULEA UR4, UR6, UR4, 0x18 ;  /* 0x0000000406047291 */ /* 0x001fe4000f8ec0ff */
[----:B------:R-:W-:-:S04]  /*0260*/  ULEA UR5, UR6, UR5, 0x18 ;  /* 0x0000000506057291 */ /* 0x000fc8000f8ec0ff */
[----:B------:R-:W-:Y:S02]  /*0270*/  LEA R18, R3, UR4, 0x6 ;  /* 0x0000000403127c11 */ /* 0x000fe4000f8e30ff */
[C---:B------:R-:W-:Y:S02]  /*0280*/  LEA R14, R17.reuse, UR5, 0x2 ;  /* 0x00000005110e7c11 */ /* 0x040fe4000f8e10ff */
[----:B------:R-:W-:Y:S02]  /*0290*/  LEA R13, R17, R18, 0x2 ;  /* 0x00000012110d7211 */ /* 0x000fe400078e10ff */
[----:B------:R-:W-:-:S07]  /*02a0*/  LEA R12, R3, R14, 0x6 ;  /* 0x0000000e030c7211 */ /* 0x000fce00078e30ff */
.L_x_7:
[----:B------:R-:W0:Y:S08]  /*02b0*/  LDC.64 R26, c[0x0][0x380] ;  /* 0x0000e000ff1a7b82 */ /* 0x000e300000000a00 */
[----:B------:R-:W1:Y:S01]  /*02c0*/  LDC.64 R8, c[0x0][0x388] ;  /* 0x0000e200ff087b82 */ /* 0x000e620000000a00 */
[----:B0-----:R-:W-:-:S05]  /*02d0*/  IMAD.WIDE R26, R15, 0x4, R26 ;  /* 0x000000040f1a7825 */ /* 0x001fca00078e021a */
[----:B------:R-:W2:Y:S01]  /*02e0*/  LDG.E R24, desc[UR8][R26.64] ;  /* 0x000000081a187981 */ /* 0x000ea2000c1e1900 */
[----:B-1----:R-:W-:-:S06]  /*02f0*/  IMAD.WIDE R10, R19, 0x4, R8 ;  /* 0x00000004130a7825 */ /* 0x002fcc00078e0208 */
[----:B------:R-:W3:Y:S04]  /*0300*/  LDG.E R11, desc[UR8][R10.64] ;  /* 0x000000080a0b7981 */ /* 0x000ee8000c1e1900 */
[----:B--2---:R-:W-:Y:S04]  /*0310*/  STS [R13], R24 ;  /* 0x000000180d007388 */ /* 0x004fe80000000800 */
[----:B---3--:R-:W-:Y:S01]  /*0320*/  STS [R12], R11 ;  /* 0x0000000b0c007388 */ /* 0x008fe20000000800 */
[----:B------:R-:W-:Y:S06]  /*0330*/  BAR.SYNC.DEFER_BLOCKING 0x0 ;  /* 0x0000000000007b1d */ /* 0x000fec0000010000 */
[----:B------:R-:W-:Y:S04]  /*0340*/  LDS R28, [R14] ;  /* 0x000000000e1c7984 */ /* 0x000fe80000000800 */
[----:B------:R-:W0:Y:S04]  /*0350*/  LDS.128 R4, [R18] ;  /* 0x0000000012047984 */ /* 0x000e280000000c00 */
[----:B------:R-:W-:Y:S04]  /*0360*/  LDS R10, [R14+0x100] ;  /* 0x000100000e0a7984 */ /* 0x000fe80000000800 */
[----:B------:R-:W-:Y:S01]  /*0370*/  LDS R24, [R14+0x200] ;  /* 0x000200000e187984 */ /* 0x000fe20000000800 */
[----:B0-----:R-:W-:-:S03]  /*0380*/  IMAD R4, R4, R28, R29 ;  /* 0x0000001c04047224 */ /* 0x001fc600078e021d */
[----:B------:R-:W0:Y:S02]  /*0390*/  LDS R28, [R14+0x40] ;  /* 0x000040000e1c7984 */ /* 0x000e240000000800 */
[----:B0-----:R-:W-:Y:S02]  /*03a0*/  IMAD R5, R28, R5, R4 ;  /* 0x000000051c057224 */ /* 0x001fe400078e0204 */
[----:B------:R-:W0:Y:S04]  /*03b0*/  LDS R4, [R14+0x80] ;  /* 0x000080000e047984 */ /* 0x000e280000000800 */
[----:B------:R-:W1:Y:S01]  /*03c0*/  LDS R28, [R14+0xc0] ;  /* 0x0000c0000e1c7984 */ /* 0x000e620000000800 */
[----:B0-----:R-:W-:-:S04]  /*03d0*/  IMAD R4, R4, R6, R5 ;  /* 0x0000000604047224 */ /* 0x001fc800078e0205 */
[----:B-1----:R-:W-:Y:S02]  /*03e0*/  IMAD R11, R28, R7, R4 ;  /* 0x000000071c0b7224 */ /* 0x002fe400078e0204 */
[----:B------:R-:W0:Y:S02]  /*03f0*/  LDS.128 R4, [R18+0x10] ;  /* 0x0000100012047984 */ /* 0x000e240000000c00 */
[----:B0-----:R-:W-:Y:S02]  /*0400*/  IMAD R4, R4, R10, R11 ;  /* 0x0000000a04047224 */ /* 0x001fe400078e020b */
[----:B------:R-:W0:Y:S02]  /*0410*/  LDS R10, [R14+0x140] ;  /* 0x000140000e0a7984 */ /* 0x000e240000000800 */
[----:B0-----:R-:W-:Y:S02]  /*0420*/  IMAD R5, R10, R5, R4 ;  /* 0x000000050a057224 */ /* 0x001fe400078e0204 */
[----:B------:R-:W0:Y:S04]  /*0430*/  LDS R4, [R14+0x180] ;  /* 0x000180000e047984 */ /* 0x000e280000000800 */
[----:B------:R-:W1:Y:S01]  /*0440*/  LDS R10, [R14+0x1c0] ;  /* 0x0001c0000e0a7984 */ /* 0x000e620000000800 */
[----:B0-----:R-:W-:-:S04]  /*0450*/  IMAD R4, R4, R6, R5 ;  /* 0x0000000604047224 */ /* 0x001fc800078e0205 */
[----:B-1----:R-:W-:Y:S02]  /*0460*/  IMAD R11, R10, R7, R4 ;  /* 0x000000070a0b7224 */ /* 0x002fe400078e0204 */
[----:B------:R-:W0:Y:S04]  /*0470*/  LDS.128 R4, [R18+0x20] ;  /* 0x0000200012047984 */ /* 0x000e280000000c00 */
[----:B------:R-:W1:Y:S01]  /*0480*/  LDS R10, [R14+0x240] ;  /* 0x000240000e0a7984 */ /* 0x000e620000000800 */
[----:B0-----:R-:W-:-:S03]  /*0490*/  IMAD R4, R4, R24, R11 ;  /* 0x0000001804047224 */ /* 0x001fc600078e020b */
[----:B------:R-:W-:Y:S01]  /*04a0*/  LDS R24, [R14+0x300] ;  /* 0x000300000e187984 */ /* 0x000fe20000000800 */
[----:B-1----:R-:W-:-:S03]  /*04b0*/  IMAD R5, R10, R5, R4 ;  /* 0x000000050a057224 */ /* 0x002fc600078e0204 */
[----:B------:R-:W0:Y:S04]  /*04c0*/  LDS R4, [R14+0x280] ;  /* 0x000280000e047984 */ /* 0x000e280000000800 */
[----:B------:R-:W1:Y:S01]  /*04d0*/  LDS R10, [R14+0x2c0] ;  /* 0x0002c0000e0a7984 */ /* 0x000e620000000800 */
[----:B0-----:R-:W-:-:S04]  /*04e0*/  IMAD R4, R4, R6, R5 ;  /* 0x0000000604047224 */ /* 0x001fc800078e0205 */
[----:B-1----:R-:W-:Y:S02]  /*04f0*/  IMAD R11, R10, R7, R4 ;  /* 0x000000070a0b7224 */ /* 0x002fe400078e0204 */
[----:B------:R-:W0:Y:S04]  /*0500*/  LDS.128 R4, [R18+0x30] ;  /* 0x0000300012047984 */ /* 0x000e280000000c00 */
[----:B------:R-:W1:Y:S01]  /*0510*/  LDS R10, [R14+0x340] ;  /* 0x000340000e0a7984 */ /* 0x000e620000000800 */
[----:B0-----:R-:W-:-:S03]  /*0520*/  IMAD R4, R4, R24, R11 ;  /* 0x0000001804047224 */ /* 0x001fc600078e020b */
[----:B------:R-:W0:Y:S01]  /*0530*/  LDS R11, [R14+0x380] ;  /* 0x000380000e0b7984 */ /* 0x000e220000000800 */
[----:B-1----:R-:W-:-:S03]  /*0540*/  IMAD R5, R10, R5, R4 ;  /* 0x000000050a057224 */ /* 0x002fc600078e0204 */
[----:B------:R-:W1:Y:S01]  /*0550*/  LDS R4, [R14+0x3c0] ;  /* 0x0003c0000e047984 */ /* 0x000e620000000800 */
[----:B------:R-:W-:Y:S06]  /*0560*/  BAR.SYNC.DEFER_BLOCKING 0x0 ;  /* 0x0000000000007b1d */ /* 0x000fec0000010000 */
[----:B------:R-:W2:Y:S01]  /*0570*/  LDG.E R24, desc[UR8][R26.64+0x40] ;  /* 0x000040081a187981 */ /* 0x000ea2000c1e1900 */
[----:B0-----:R-:W-:Y:S02]  /*0580*/  IMAD R6, R11, R6, R5 ;  /* 0x000000060b067224 */ /* 0x001fe400078e0205 */
[----:B------:R-:W-:-:S06]  /*0590*/  IMAD.WIDE R10, R21, 0x4, R8 ;  /* 0x00000004150a7825 */ /* 0x000fcc00078e0208 */
[----:B------:R-:W3:Y:S01]  /*05a0*/  LDG.E R11, desc[UR8][R10.64] ;  /* 0x000000080a0b7981 */ /* 0x000ee2000c1e1900 */
[----:B-1----:R-:W-:-:S03]  /*05b0*/  IMAD R29, R4, R7, R6 ;  /* 0x00000007041d7224 */ /* 0x002fc600078e0206 */
        /* <DEDUP_REMOVED lines=10> */
[----:B------:R-:W0:Y:S02]  /*0660*/  LDS R4, [R14+0x80] ;  /* 0x000080000e047984 */ /* 0x000e240000000800 */
[----:B0-----:R-:W-:-:S04]  /*0670*/  IMAD R4, R4, R6, R5 ;  /* 0x0000000604047224 */ /* 0x001fc800078e0205 */
[----:B------:R-:W-:Y:S02]  /*0680*/  IMAD R11, R10, R7, R4 ;  /* 0x000000070a0b7224 */ /* 0x000fe400078e0204 */
        /* <DEDUP_REMOVED lines=61> */
[----:B------:R-:W0:Y:S02]  /*0a60*/  LDS.128 R4, [R18+0x30] ;  /* 0x0000300012047984 */ /* 0x000e240000000c00 */
[----:B0-----:R-:W-:Y:S02]  /*0a70*/  IMAD R4, R4, R24, R11 ;  /* 0x0000001804047224 */ /* 0x001fe400078e020b */
[----:B------:R-:W0:Y:S04]  /*0a80*/  LDS R11, [R14+0x340] ;  /* 0x000340000e0b7984 */ /* 0x000e280000000800 */
[----:B------:R-:W-:Y:S01]  /*0a90*/  LDS R24, [R14+0x3c0] ;  /* 0x0003c0000e187984 */ /* 0x000fe20000000800 */
[----:B0-----:R-:W-:-:S02]  /*0aa0*/  IMAD R11, R11, R5, R4 ;  /* 0x000000050b0b7224 */ /* 0x001fc400078e0204 */
[----:B------:R-:W-:Y:S02]  /*0ab0*/  IMAD.WIDE R4, R25, 0x4, R8 ;  /* 0x0000000419047825 */ /* 0x000fe400078e0208 */
[----:B------:R-:W0:Y:S01]  /*0ac0*/  LDS R8, [R14+0x380] ;  /* 0x000380000e087984 */ /* 0x000e220000000800 */
[----:B------:R-:W-:Y:S06]  /*0ad0*/  BAR.SYNC.DEFER_BLOCKING 0x0 ;  /* 0x0000000000007b1d */ /* 0x000fec0000010000 */
[----:B------:R-:W2:Y:S04]  /*0ae0*/  LDG.E R26, desc[UR8][R26.64+0xc0] ;  /* 0x0000c0081a1a7981 */ /* 0x000ea8000c1e1900 */
[----:B------:R-:W3:Y:S01]  /*0af0*/  LDG.E R5, desc[UR8][R4.64] ;  /* 0x0000000804057981 */ /* 0x000ee2000c1e1900 */
[----:B0-----:R-:W-:-:S04]  /*0b00*/  IMAD R28, R8, R6, R11 ;  /* 0x00000006081c7224 */ /* 0x001fc800078e020b */
[----:B------:R-:W-:Y:S01]  /*0b10*/  IMAD R7, R24, R7, R28 ;  /* 0x0000000718077224 */ /* 0x000fe200078e021c */
[----:B------:R-:W-:-:S04]  /*0b20*/  IADD3 R20, PT, PT, R20, 0x4, RZ ;  /* 0x0000000414147810 */ /* 0x000fc80007ffe0ff */
[----:B------:R-:W-:Y:S02]  /*0b30*/  ISETP.NE.AND P0, PT, R20, RZ, PT ;  /* 0x000000ff1400720c */ /* 0x000fe40003f05270 */
[----:B------:R-:W-:Y:S02]  /*0b40*/  IADD3 R15, PT, PT, R15, 0x40, RZ ;  /* 0x000000400f0f7810 */ /* 0x000fe40007ffe0ff */
[C---:B------:R-:W-:Y:S02]  /*0b50*/  LEA R25, R0.reuse, R25, 0x6 ;  /* 0x0000001900197211 */ /* 0x040fe400078e30ff */
[C---:B------:R-:W-:Y:S02]  /*0b60*/  LEA R23, R0.reuse, R23, 0x6 ;  /* 0x0000001700177211 */ /* 0x040fe400078e30ff */
[C---:B------:R-:W-:Y:S02]  /*0b70*/  LEA R21, R0.reuse, R21, 0x6 ;  /* 0x0000001500157211 */ /* 0x040fe400078e30ff */
[----:B------:R-:W-:Y:S01]  /*0b80*/  LEA R19, R0, R19, 0x6 ;  /* 0x0000001300137211 */ /* 0x000fe200078e30ff */
[----:B--2---:R-:W-:Y:S04]  /*0b90*/  STS [R13], R26 ;  /* 0x0000001a0d007388 */ /* 0x004fe80000000800 */
[----:B---3--:R-:W-:Y:S01]  /*0ba0*/  STS [R12], R5 ;  /* 0x000000050c007388 */ /* 0x008fe20000000800 */
[----:B------:R-:W-:Y:S06]  /*0bb0*/  BAR.SYNC.DEFER_BLOCKING 0x0 ;  /* 0x0000000000007b1d */ /* 0x000fec0000010000 */
[----:B------:R-:W-:Y:S04]  /*0bc0*/  LDS R29, [R14] ;  /* 0x000000000e1d7984 */ /* 0x000fe80000000800 */
[----:B------:R-:W0:Y:S04]  /*0bd0*/  LDS.128 R8, [R18] ;  /* 0x0000000012087984 */ /* 0x000e280000000c00 */
[----:B------:R-:W1:Y:S04]  /*0be0*/  LDS R4, [R14+0x40] ;  /* 0x000040000e047984 */ /* 0x000e680000000800 */
[----:B------:R-:W2:Y:S04]  /*0bf0*/  LDS R6, [R14+0x80] ;  /* 0x000080000e067984 */ /* 0x000ea80000000800 */
[----:B------:R-:W3:Y:S04]  /*0c00*/  LDS R24, [R14+0xc0] ;  /* 0x0000c0000e187984 */ /* 0x000ee80000000800 */
[----:B------:R-:W-:Y:S01]  /*0c10*/  LDS R27, [R14+0x180] ;  /* 0x000180000e1b7984 */ /* 0x000fe20000000800 */
[----:B0-----:R-:W-:-:S03]  /*0c20*/  IMAD R8, R8, R29, R7 ;  /* 0x0000001d08087224 */ /* 0x001fc600078e0207 */
[----:B------:R-:W-:Y:S01]  /*0c30*/  LDS R29, [R14+0x3c0] ;  /* 0x0003c0000e1d7984 */ /* 0x000fe20000000800 */
[----:B-1----:R-:W-:-:S03]  /*0c40*/  IMAD R7, R4, R9, R8 ;  /* 0x0000000904077224 */ /* 0x002fc600078e0208 */
[----:B------:R-:W-:Y:S01]  /*0c50*/  LDS R9, [R14+0x100] ;  /* 0x000100000e097984 */ /* 0x000fe20000000800 */
[----:B--2---:R-:W-:-:S03]  /*0c60*/  IMAD R10, R6, R10, R7 ;  /* 0x0000000a060a7224 */ /* 0x004fc600078e0207 */
[----:B------:R-:W0:Y:S04]  /*0c70*/  LDS.128 R4, [R18+0x10] ;  /* 0x0000100012047984 */ /* 0x000e280000000c00 */
[----:B------:R-:W1:Y:S01]  /*0c80*/  LDS R8, [R14+0x140] ;  /* 0x000140000e087984 */ /* 0x000e620000000800 */
[----:B---3--:R-:W-:-:S03]  /*0c90*/  IMAD R10, R24, R11, R10 ;  /* 0x0000000b180a7224 */ /* 0x008fc600078e020a */
[----:B------:R-:W2:Y:S01]  /*0ca0*/  LDS R24, [R14+0x1c0] ;  /* 0x0001c0000e187984 */ /* 0x000ea20000000800 */
[----:B0-----:R-:W-:-:S04]  /*0cb0*/  IMAD R4, R4, R9, R10 ;  /* 0x0000000904047224 */ /* 0x001fc800078e020a */
[----:B-1----:R-:W-:Y:S02]  /*0cc0*/  IMAD R4, R8, R5, R4 ;  /* 0x0000000508047224 */ /* 0x002fe400078e0204 */
[----:B------:R-:W-:Y:S04]  /*0cd0*/  LDS R5, [R14+0x200] ;  /* 0x000200000e057984 */ /* 0x000fe80000000800 */
[----:B------:R-:W0:Y:S01]  /*0ce0*/  LDS.128 R8, [R18+0x20] ;  /* 0x0000200012087984 */ /* 0x000e220000000c00 */
[----:B------:R-:W-:-:S03]  /*0cf0*/  IMAD R4, R27, R6, R4 ;  /* 0x000000061b047224 */ /* 0x000fc600078e0204 */
[----:B------:R-:W1:Y:S01]  /*0d00*/  LDS R6, [R14+0x240] ;  /* 0x000240000e067984 */ /* 0x000e620000000800 */
[----:B--2---:R-:W-:-:S03]  /*0d10*/  IMAD R4, R24, R7, R4 ;  /* 0x0000000718047224 */ /* 0x004fc600078e0204 */
[----:B------:R-:W2:Y:S04]  /*0d20*/  LDS R27, [R14+0x280] ;  /* 0x000280000e1b7984 */ /* 0x000ea80000000800 */
[----:B------:R-:W3:Y:S01]  /*0d30*/  LDS R24, [R14+0x2c0] ;  /* 0x0002c0000e187984 */ /* 0x000ee20000000800 */
[----:B0-----:R-:W-:-:S04]  /*0d40*/  IMAD R4, R8, R5, R4 ;  /* 0x0000000508047224 */ /* 0x001fc800078e0204 */
[----:B-1----:R-:W-:Y:S02]  /*0d50*/  IMAD R8, R6, R9, R4 ;  /* 0x0000000906087224 */ /* 0x002fe400078e0204 */
[----:B------:R-:W-:Y:S04]  /*0d60*/  LDS R9, [R14+0x300] ;  /* 0x000300000e097984 */ /* 0x000fe80000000800 */
[----:B------:R-:W0:Y:S01]  /*0d70*/  LDS.128 R4, [R18+0x30] ;  /* 0x0000300012047984 */ /* 0x000e220000000c00 */
[----:B--2---:R-:W-:-:S03]  /*0d80*/  IMAD R8, R27, R10, R8 ;  /* 0x0000000a1b087224 */ /* 0x004fc600078e0208 */
[----:B------:R-:W1:Y:S01]  /*0d90*/  LDS R10, [R14+0x340] ;  /* 0x000340000e0a7984 */ /* 0x000e620000000800 */
[----:B---3--:R-:W-:-:S03]  /*0da0*/  IMAD R8, R24, R11, R8 ;  /* 0x0000000b18087224 */ /* 0x008fc600078e0208 */
[----:B------:R-:W2:Y:S01]  /*0db0*/  LDS R11, [R14+0x380] ;  /* 0x000380000e0b7984 */ /* 0x000ea20000000800 */
[----:B0-----:R-:W-:-:S04]  /*0dc0*/  IMAD R4, R4, R9, R8 ;  /* 0x0000000904047224 */ /* 0x001fc800078e0208 */
[----:B-1----:R-:W-:-:S04]  /*0dd0*/  IMAD R5, R10, R5, R4 ;  /* 0x000000050a057224 */ /* 0x002fc800078e0204 */
[----:B--2---:R-:W-:-:S04]  /*0de0*/  IMAD R6, R11, R6, R5 ;  /* 0x000000060b067224 */ /* 0x004fc800078e0205 */
[----:B------:R-:W-:Y:S01]  /*0df0*/  IMAD R29, R29, R7, R6 ;  /* 0x000000071d1d7224 */ /* 0x000fe200078e0206 */
[----:B------:R-:W-:Y:S06]  /*0e00*/  BAR.SYNC.DEFER_BLOCKING 0x0 ;  /* 0x0000000000007b1d */ /* 0x000fec0000010000 */
[----:B------:R-:W-:Y:S05]  /*0e10*/  @P0 BRA `(.L_x_7) ;  /* 0xfffffff400240947 */ /* 0x000fea000383ffff */
.L_x_6:
[----:B------:R-:W-:-:S13]  /*0e20*/  LOP3.LUT P0, R4, R22, 0x3, RZ, 0xc0, !PT ;  /* 0x0000000316047812 */ /* 0x000fda000780c0ff */
[----:B------:R-:W-:Y:S05]  /*0e30*/  @!P0 BRA `(.L_x_5) ;  /* 0x00000008009c8947 */ /* 0x000fea0003800000 */
[----:B------:R-:W-:Y:S02]  /*0e40*/  ISETP.NE.AND P0, PT, R4, 0x1, PT ;  /* 0x000000010400780c */ /* 0x000fe40003f05270 */
[----:B------:R-:W-:-:S04]  /*0e50*/  LOP3.LUT R22, R22, 0x1, RZ, 0xc0, !PT ;  /* 0x0000000116167812 */ /* 0x000fc800078ec0ff */
[----:B------:R-:W-:-:S07]  /*0e60*/  ISETP.NE.U32.AND P1, PT, R22, 0x1, PT ;  /* 0x000000011600780c */ /* 0x000fce0003f25070 */
[----:B------:R-:W-:Y:S06]  /*0e70*/  @!P0 BRA `(.L_x_8) ;  /* 0x0000000400a08947 */ /* 0x000fec0003800000 */
[----:B------:R-:W0:Y:S01]  /*0e80*/  LDC.64 R22, c[0x0][0x380] ;  /* 0x0000e000ff167b82 */ /* 0x000e220000000a00 */
[C---:B------:R-:W-:Y:S02]  /*0e90*/  LEA R14, R16.reuse, R3, 0x4 ;  /* 0x00000003100e7211 */ /* 0x040fe400078e20ff */
[----:B------:R-:W-:-:S03]  /*0ea0*/  LEA R5, R16, R2, 0x4 ;  /* 0x0000000210057211 */ /* 0x000fc600078e20ff */
[----:B------:R-:W-:Y:S02]  /*0eb0*/  IMAD R7, R14, R0, R17 ;  /* 0x000000000e077224 */ /* 0x000fe400078e0211 */
[----:B------:R-:W1:Y:S01]  /*0ec0*/  LDC.64 R12, c[0x0][0x388] ;  /* 0x0000e200ff0c7b82 */ /* 0x000e620000000a00 */
[----:B0-----:R-:W-:-:S05]  /*0ed0*/  IMAD.WIDE R22, R5, 0x4, R22 ;  /* 0x0000000405167825 */ /* 0x001fca00078e0216 */
[----:B------:R-:W2:Y:S01]  /*0ee0*/  LDG.E R6, desc[UR8][R22.64] ;  /* 0x0000000816067981 */ /* 0x000ea2000c1e1900 */
[----:B-1----:R-:W-:-:S05]  /*0ef0*/  IMAD.WIDE R4, R7, 0x4, R12 ;  /* 0x0000000407047825 */ /* 0x002fca00078e020c */
[----:B------:R-:W3:Y:S01]  /*0f00*/  LDG.E R24, desc[UR8][R4.64] ;  /* 0x0000000804187981 */ /* 0x000ee2000c1e1900 */
[----:B------:R-:W0:Y:S01]  /*0f10*/  S2UR UR5, SR_CgaCtaId ;  /* 0x00000000000579c3 */ /* 0x000e220000008800 */
[----:B------:R-:W-:Y:S02]  /*0f20*/  UMOV UR4, 0x400 ;  /* 0x0000040000047882 */ /* 0x000fe40000000000 */
[----:B------:R-:W-:Y:S02]  /*0f30*/  UIADD3 UR6, UPT, UPT, UR4, 0x400, URZ ;  /* 0x0000040004067890 */ /* 0x000fe4000fffe0ff */
[----:B0-----:R-:W-:Y:S02]  /*0f40*/  ULEA UR4, UR5, UR4, 0x18 ;  /* 0x0000000405047291 */ /* 0x001fe4000f8ec0ff */
[----:B------:R-:W-:-:S04]  /*0f50*/  ULEA UR6, UR5, UR6, 0x18 ;  /* 0x0000000605067291 */ /* 0x000fc8000f8ec0ff */
[----:B------:R-:W-:Y:S02]  /*0f60*/  LEA R20, R3, UR4, 0x6 ;  /* 0x0000000403147c11 */ /* 0x000fe4000f8e30ff */
[C---:B------:R-:W-:Y:S02]  /*0f70*/  LEA R18, R17.reuse, UR6, 0x2 ;  /* 0x0000000611127c11 */ /* 0x040fe4000f8e10ff */
[----:B------:R-:W-:Y:S02]  /*0f80*/  LEA R21, R17, R20, 0x2 ;  /* 0x0000001411157211 */ /* 0x000fe400078e10ff */
[----:B------:R-:W-:Y:S02]  /*0f90*/  LEA R19, R3, R18, 0x6 ;  /* 0x0000001203137211 */ /* 0x000fe400078e30ff */
[----:B------:R-:W-:Y:S01]  /*0fa0*/  IADD3 R14, PT, PT, R14, 0x10, RZ ;  /* 0x000000100e0e7810 */ /* 0x000fe20007ffe0ff */
        /* <DEDUP_REMOVED lines=8> */
[----:B------:R-:W-:Y:S04]  /*1030*/  LDS R26, [R18+0x100] ;  /* 0x00010000121a7984 */ /* 0x000fe80000000800 */
[----:B------:R-:W-:Y:S01]  /*1040*/  LDS R24, [R18+0x240] ;  /* 0x0002400012187984 */ /* 0x000fe20000000800 */
[----:B0-----:R-:W-:-:S03]  /*1050*/  IMAD R4, R8, R4, R29 ;  /* 0x0000000408047224 */ /* 0x001fc600078e021d */
[----:B------:R-:W-:Y:S01]  /*1060*/  LDS R8, [R18+0x140] ;  /* 0x0001400012087984 */ /* 0x000fe20000000800 */
[----:B-1----:R-:W-:-:S03]  /*1070*/  IMAD R9, R5, R9, R4 ;  /* 0x0000000905097224 */ /* 0x002fc600078e0204 */
[----:B------:R-:W0:Y:S01]  /*1080*/  LDS.128 R4, [R20+0x10] ;  /* 0x0000100014047984 */ /* 0x000e220000000c00 */
[----:B--2---:R-:W-:-:S03]  /*1090*/  IMAD R10, R15, R10, R9 ;  /* 0x0000000a0f0a7224 */ /* 0x004fc600078e0209 */
[----:B------:R-:W1:Y:S01]  /*10a0*/  LDS R15, [R18+0x180] ;  /* 0x00018000120f7984 */ /* 0x000e620000000800 */
[----:B---3--:R-:W-:-:S03]  /*10b0*/  IMAD R11, R25, R11, R10 ;  /* 0x0000000b190b7224 */ /* 0x008fc600078e020a */
[----:B------:R-:W-:Y:S01]  /*10c0*/  LDS R25, [R18+0x280] ;  /* 0x0002800012197984 */ /* 0x000fe20000000800 */
[----:B0-----:R-:W-:-:S03]  /*10d0*/  IMAD R11, R4, R26, R11 ;  /* 0x0000001a040b7224 */ /* 0x001fc600078e020b */
[----:B------:R-:W0:Y:S01]  /*10e0*/  LDS R4, [R18+0x1c0] ;  /* 0x0001c00012047984 */ /* 0x000e220000000800 */
[----:B------:R-:W-:-:S03]  /*10f0*/  IMAD R5, R8, R5, R11 ;  /* 0x0000000508057224 */ /* 0x000fc600078e020b */
[----:B------:R-:W-:Y:S04]  /*1100*/  LDS R26, [R18+0x200] ;  /* 0x00020000121a7984 */ /* 0x000fe80000000800 */
[----:B------:R-:W2:Y:S01]  /*1110*/  LDS.128 R8, [R20+0x20] ;  /* 0x0000200014087984 */ /* 0x000ea20000000c00 */
[----:B-1----:R-:W-:-:S04]  /*1120*/  IMAD R5, R15, R6, R5 ;  /* 0x000000060f057224 */ /* 0x002fc800078e0205 */
[----:B0-----:R-:W-:Y:S02]  /*1130*/  IMAD R5, R4, R7, R5 ;  /* 0x0000000704057224 */ /* 0x001fe400078e0205 */
[----:B------:R-:W-:Y:S02]  /*1140*/  IMAD R7, R14, R0, R17 ;  /* 0x000000000e077224 */ /* 0x000fe400078e0211 */
[----:B--2---:R-:W-:Y:S02]  /*1150*/  IMAD R5, R8, R26, R5 ;  /* 0x0000001a08057224 */ /* 0x004fe400078e0205 */
[----:B------:R-:W0:Y:S02]  /*1160*/  LDS R26, [R18+0x2c0] ;  /* 0x0002c000121a7984 */ /* 0x000e240000000800 */
[----:B------:R-:W-:Y:S02]  /*1170*/  IMAD R9, R24, R9, R5 ;  /* 0x0000000918097224 */ /* 0x000fe400078e0205 */
[----:B------:R-:W-:Y:S01]  /*1180*/  IMAD.WIDE R4, R7, 0x4, R12 ;  /* 0x0000000407047825 */ /* 0x000fe200078e020c */
[----:B------:R-:W-:Y:S03]  /*1190*/  LDS R8, [R18+0x340] ;  /* 0x0003400012087984 */ /* 0x000fe60000000800 */
[----:B------:R-:W-:Y:S01]  /*11a0*/  IMAD R10, R25, R10, R9 ;  /* 0x0000000a190a7224 */ /* 0x000fe200078e0209 */
[----:B------:R-:W-:Y:S04]  /*11b0*/  LDS R24, [R18+0x3c0] ;  /* 0x0003c00012187984 */ /* 0x000fe80000000800 */
[----:B------:R-:W-:Y:S04]  /*11c0*/  LDS R9, [R18+0x300] ;  /* 0x0003000012097984 */ /* 0x000fe80000000800 */
[----:B------:R-:W-:Y:S04]  /*11d0*/  LDS R25, [R18+0x380] ;  /* 0x0003800012197984 */ /* 0x000fe80000000800 */
[----:B------:R-:W1:Y:S01]  /*11e0*/  LDS.128 R12, [R20+0x30] ;  /* 0x00003000140c7984 */ /* 0x000e620000000c00 */
[----:B------:R-:W-:Y:S06]  /*11f0*/  BAR.SYNC.DEFER_BLOCKING 0x0 ;  /* 0x0000000000007b1d */ /* 0x000fec0000010000 */
[----:B------:R-:W2:Y:S04]  /*1200*/  LDG.E R23, desc[UR8][R22.64+0x40] ;  /* 0x0000400816177981 */ /* 0x000ea8000c1e1900 */
[----:B------:R-:W3:Y:S01]  /*1210*/  LDG.E R4, desc[UR8][R4.64] ;  /* 0x0000000804047981 */ /* 0x000ee2000c1e1900 */
[----:B0-----:R-:W-:-:S04]  /*1220*/  IMAD R10, R26, R11, R10 ;  /* 0x0000000b1a0a7224 */ /* 0x001fc800078e020a */
[----:B-1----:R-:W-:-:S04]  /*1230*/  IMAD R9, R12, R9, R10 ;  /* 0x000000090c097224 */ /* 0x002fc800078e020a */
[----:B------:R-:W-:-:S04]  /*1240*/  IMAD R13, R8, R13, R9 ;  /* 0x0000000d080d7224 */ /* 0x000fc800078e0209 */
[----:B------:R-:W-:-:S04]  /*1250*/  IMAD R13, R25, R14, R13 ;  /* 0x0000000e190d7224 */ /* 0x000fc800078e020d */
[----:B------:R-:W-:Y:S01]  /*1260*/  IMAD R13, R24, R15, R13 ;  /* 0x0000000f180d7224 */ /* 0x000fe200078e020d */
        /* <DEDUP_REMOVED lines=10> */
[----:B------:R-:W4:Y:S04]  /*1310*/  LDS.128 R8, [R20+0x10] ;  /* 0x0000100014087984 */ /* 0x000f280000000c00 */
[----:B------:R-:W5:Y:S04]  /*1320*/  LDS R26, [R18+0x140] ;  /* 0x00014000121a7984 */ /* 0x000f680000000800 */
[----:B------:R-:W5:Y:S04]  /*1330*/  LDS R19, [R18+0x180] ;  /* 0x0001800012137984 */ /* 0x000f680000000800 */
[----:B------:R-:W5:Y:S04]  /*1340*/  LDS R24, [R18+0x1c0] ;  /* 0x0001c00012187984 */ /* 0x000f680000000800 */
        /* <DEDUP_REMOVED lines=9> */
[----:B----4-:R-:W-:-:S03]  /*13e0*/  IMAD R4, R8, R21, R4 ;  /* 0x0000001508047224 */ /* 0x010fc600078e0204 */
[----:B------:R-:W2:Y:S01]  /*13f0*/  LDS R8, [R18+0x2c0] ;  /* 0x0002c00012087984 */ /* 0x000ea20000000800 */
[----:B-----5:R-:W-:-:S03]  /*1400*/  IMAD R27, R26, R9, R4 ;  /* 0x000000091a1b7224 */ /* 0x020fc600078e0204 */
[----:B------:R-:W-:Y:S04]  /*1410*/  LDS R9, [R18+0x300] ;  /* 0x0003000012097984 */ /* 0x000fe80000000800 */
[----:B------:R-:W3:Y:S04]  /*1420*/  LDS.128 R4, [R20+0x30] ;  /* 0x0000300014047984 */ /* 0x000ee80000000c00 */
[----:B------:R-:W4:Y:S04]  /*1430*/  LDS R21, [R18+0x380] ;  /* 0x0003800012157984 */ /* 0x000f280000000800 */
[----:B------:R-:W5:Y:S01]  /*1440*/  LDS R26, [R18+0x3c0] ;  /* 0x0003c000121a7984 */ /* 0x000f620000000800 */
[----:B------:R-:W-:-:S04]  /*1450*/  IMAD R10, R19, R10, R27 ;  /* 0x0000000a130a7224 */ /* 0x000fc800078e021b */
[----:B------:R-:W-:-:S04]  /*1460*/  IMAD R10, R24, R11, R10 ;  /* 0x0000000b180a7224 */ /* 0x000fc800078e020a */
[----:B0-----:R-:W-:-:S04]  /*1470*/  IMAD R10, R12, R23, R10 ;  /* 0x000000170c0a7224 */ /* 0x001fc800078e020a */
[----:B-1----:R-:W-:-:S04]  /*1480*/  IMAD R10, R28, R13, R10 ;  /* 0x0000000d1c0a7224 */ /* 0x002fc800078e020a */
[----:B------:R-:W-:-:S04]  /*1490*/  IMAD R10, R25, R14, R10 ;  /* 0x0000000e190a7224 */ /* 0x000fc800078e020a */
[----:B--2---:R-:W-:-:S04]  /*14a0*/  IMAD R8, R8, R15, R10 ;  /* 0x0000000f08087224 */ /* 0x004fc800078e020a */
[----:B---3--:R-:W-:-:S04]  /*14b0*/  IMAD R4, R4, R9, R8 ;  /* 0x0000000904047224 */ /* 0x008fc800078e0208 */
[----:B------:R-:W-:-:S04]  /*14c0*/  IMAD R4, R22, R5, R4 ;  /* 0x0000000516047224 */ /* 0x000fc800078e0204 */
[----:B----4-:R-:W-:-:S04]  /*14d0*/  IMAD R4, R21, R6, R4 ;  /* 0x0000000615047224 */ /* 0x010fc800078e0204 */
[----:B-----5:R-:W-:Y:S01]  /*14e0*/  IMAD R29, R26, R7, R4 ;  /* 0x000000071a1d7224 */ /* 0x020fe200078e0204 */
[----:B------:R-:W-:Y:S06]  /*14f0*/  BAR.SYNC.DEFER_BLOCKING 0x0 ;  /* 0x0000000000007b1d */ /* 0x000fec0000010000 */
.L_x_8:
[----:B------:R-:W-:Y:S05]  /*1500*/  @P1 BRA `(.L_x_5) ;  /* 0x0000000000e81947 */ /* 0x000fea0003800000 */
        /* <DEDUP_REMOVED lines=17> */
[----:B------:R-:W-:-:S03]  /*1620*/  LEA R10, R3, R0, 0x6 ;  /* 0x00000000030a7211 */ /* 0x000fc600078e30ff */
        /* <DEDUP_REMOVED lines=13> */
[----:B------:R-:W-:Y:S04]  /*1700*/  LDS R17, [R0+0x200] ;  /* 0x0002000000117984 */ /* 0x000fe80000000800 */
[----:B------:R-:W5:Y:S01]  /*1710*/  LDS.128 R8, [R22+0x20] ;  /* 0x0000200016087984 */ /* 0x000f620000000c00 */
[----:B0-----:R-:W-:-:S03]  /*1720*/  IMAD R12, R12, R20, R29 ;  /* 0x000000140c0c7224 */ /* 0x001fc600078e021d */
[----:B------:R-:W0:Y:S01]  /*1730*/  LDS R20, [R0+0x240] ;  /* 0x0002400000147984 */ /* 0x000e220000000800 */
[----:B-1----:R-:W-:-:S03]  /*1740*/  IMAD R13, R21, R13, R12 ;  /* 0x0000000d150d7224 */ /* 0x002fc600078e020c */
[----:B------:R-:W1:Y:S01]  /*1750*/  LDS R21, [R0+0x280] ;  /* 0x0002800000157984 */ /* 0x000e620000000800 */
[----:B--2---:R-:W-:-:S03]  /*1760*/  IMAD R13, R23, R14, R13 ;  /* 0x0000000e170d7224 */ /* 0x004fc600078e020d */
[----:B------:R-:W2:Y:S01]  /*1770*/  LDS R26, [R0+0x2c0] ;  /* 0x0002c000001a7984 */ /* 0x000ea20000000800 */
[----:B---3--:R-:W-:-:S03]  /*1780*/  IMAD R25, R24, R15, R13 ;  /* 0x0000000f18197224 */ /* 0x008fc600078e020d */
[----:B------:R-:W-:Y:S04]  /*1790*/  LDS R23, [R0+0x300] ;  /* 0x0003000000177984 */ /* 0x000fe80000000800 */
[----:B------:R-:W3:Y:S01]  /*17a0*/  LDS.128 R12, [R22+0x30] ;  /* 0x00003000160c7984 */ /* 0x000ee20000000c00 */
[----:B----4-:R-:W-:-:S03]  /*17b0*/  IMAD R4, R4, R3, R25 ;  /* 0x0000000304047224 */ /* 0x010fc600078e0219 */
[----:B------:R-:W4:Y:S01]  /*17c0*/  LDS R24, [R0+0x340] ;  /* 0x0003400000187984 */ /* 0x000f220000000800 */
[----:B-----5:R-:W-:-:S03]  /*17d0*/  IMAD R5, R16, R5, R4 ;  /* 0x0000000510057224 */ /* 0x020fc600078e0204 */
[----:B------:R-:W5:Y:S04]  /*17e0*/  LDS R3, [R0+0x380] ;  /* 0x0003800000037984 */ /* 0x000f680000000800 */
[----:B------:R-:W5:Y:S01]  /*17f0*/  LDS R4, [R0+0x3c0] ;  /* 0x0003c00000047984 */ /* 0x000f620000000800 */
[----:B------:R-:W-:-:S04]  /*1800*/  IMAD R5, R19, R6, R5 ;  /* 0x0000000613057224 */ /* 0x000fc800078e0205 */
[----:B------:R-:W-:-:S04]  /*1810*/  IMAD R5, R18, R7, R5 ;  /* 0x0000000712057224 */ /* 0x000fc800078e0205 */
[----:B------:R-:W-:-:S04]  /*1820*/  IMAD R5, R8, R17, R5 ;  /* 0x0000001108057224 */ /* 0x000fc800078e0205 */
[----:B0-----:R-:W-:-:S04]  /*1830*/  IMAD R5, R20, R9, R5 ;  /* 0x0000000914057224 */ /* 0x001fc800078e0205 */
[----:B-1----:R-:W-:-:S04]  /*1840*/  IMAD R5, R21, R10, R5 ;  /* 0x0000000a15057224 */ /* 0x002fc800078e0205 */
[----:B--2---:R-:W-:-:S04]  /*1850*/  IMAD R5, R26, R11, R5 ;  /* 0x0000000b1a057224 */ /* 0x004fc800078e0205 */
[----:B---3--:R-:W-:-:S04]  /*1860*/  IMAD R5, R12, R23, R5 ;  /* 0x000000170c057224 */ /* 0x008fc800078e0205 */
[----:B----4-:R-:W-:-:S04]  /*1870*/  IMAD R5, R24, R13, R5 ;  /* 0x0000000d18057224 */ /* 0x010fc800078e0205 */
[----:B-----5:R-:W-:-:S04]  /*1880*/  IMAD R3, R3, R14, R5 ;  /* 0x0000000e03037224 */ /* 0x020fc800078e0205 */
[----:B------:R-:W-:Y:S01]  /*1890*/  IMAD R29, R4, R15, R3 ;  /* 0x0000000f041d7224 */ /* 0x000fe200078e0203 */
[----:B------:R-:W-:Y:S06]  /*18a0*/  BAR.SYNC.DEFER_BLOCKING 0x0 ;  /* 0x0000000000007b1d */ /* 0x000fec0000010000 */
.L_x_5:
[----:B------:R-:W0:Y:S02]  /*18b0*/  LDC.64 R4, c[0x0][0x390] ;  /* 0x0000e400ff047b82 */ /* 0x000e240000000a00 */
[----:B0-----:R-:W-:-:S05]  /*18c0*/  IMAD.WIDE R2, R2, 0x4, R4 ;  /* 0x0000000402027825 */ /* 0x001fca00078e0204 */
[----:B------:R-:W-:Y:S01]  /*18d0*/  STG.E desc[UR8][R2.64], R29 ;  /* 0x0000001d02007986 */ /* 0x000fe2000c101908 */
[----:B------:R-:W-:Y:S05]  /*18e0*/  EXIT ;  /* 0x000000000000794d */ /* 0x000fea0003800000 */
.L_x_9:
        /* <DEDUP_REMOVED lines=9> */
.L_x_11:


//--------------------- .nv.shared.reserved.0     --------------------------
	.section	.nv.shared.reserved.0,"aw",@nobits
	.weak		__nv_reservedSMEM_offset_0_alias
	.size		__nv_reservedSMEM_offset_0_alias, 0, 64
	.other		__nv_reservedSMEM_offset_0_alias,@"STO_CUDA_RESERVED_SHARED STV_DEFAULT"
__nv_reservedSMEM_offset_0_alias:
	.zero		0
	.zero		64


//--------------------- .nv.shared._Z19MatrixMulCudaSharedPiS_S_i --------------------------
	.section	.nv.shared._Z19MatrixMulCudaSharedPiS_S_i,"aw",@nobits
	.sectionflags	@""
	.align	4
.nv.shared._Z19MatrixMulCudaSharedPiS_S_i:
	.zero		3072


//--------------------- .nv.constant0._Z13MatrixMulCudaPiS_S_i --------------------------
	.section	.nv.constant0._Z13MatrixMulCudaPiS_S_i,"a",@progbits
	.sectionflags	@""
	.align	4
.nv.constant0._Z13MatrixMulCudaPiS_S_i:
	.zero		924


//--------------------- .nv.constant0._Z19MatrixMulCudaSharedPiS_S_i --------------------------
	.section	.nv.constant0._Z19MatrixMulCudaSharedPiS_S_i,"a",@progbits
	.sectionflags	@""
	.align	4
.nv.constant0._Z19MatrixMulCudaSharedPiS_S_i:
	.zero		924


//--------------------- SYMBOLS --------------------------

	.type		.nv.reservedSmem.offset0,@object
	.size		.nv.reservedSmem.offset0,0x4
	.type		.nv.reservedSmem.cap,@object
	.size		.nv.reservedSmem.cap,0x4
